	.headerflags	@"EF_CUDA_TEXMODE_UNIFIED EF_CUDA_64BIT_ADDRESS EF_CUDA_ACCELERATORS EF_CUDA_SM90 EF_CUDA_VIRTUAL_SM(EF_CUDA_SM90)"
	.elftype	@"ET_EXEC"


//--------------------- .nv.info                  --------------------------
	.section	.nv.info,"",@"SHT_CUDA_INFO"
	.align	4


	//----- nvinfo : EIATTR_REGCOUNT
	.align		4
        /*0000*/ 	.byte	0x04, 0x2f
        /*0002*/ 	.short	(.L_1 - .L_0)
	.align		4
.L_0:
        /*0004*/ 	.word	index@(triton_poi_fused_max_pool2d_with_indices_33)
        /*0008*/ 	.word	0x00000060


	//----- nvinfo : EIATTR_MIN_STACK_SIZE
	.align		4
.L_1:
        /*000c*/ 	.byte	0x04, 0x12
        /*000e*/ 	.short	(.L_3 - .L_2)
	.align		4
.L_2:
        /*0010*/ 	.word	index@(triton_poi_fused_max_pool2d_with_indices_33)
        /*0014*/ 	.word	0x00000000


	//----- nvinfo : EIATTR_FRAME_SIZE
	.align		4
.L_3:
        /*0018*/ 	.byte	0x04, 0x11
        /*001a*/ 	.short	(.L_5 - .L_4)
	.align		4
.L_4:
        /*001c*/ 	.word	index@(triton_poi_fused_max_pool2d_with_indices_33)
        /*0020*/ 	.word	0x00000000


	//----- nvinfo : EIATTR_MIN_STACK_SIZE
	.align		4
.L_5:
        /*0024*/ 	.byte	0x04, 0x12
        /*0026*/ 	.short	(.L_7 - .L_6)
	.align		4
.L_6:
        /*0028*/ 	.word	index@(triton_poi_fused_max_pool2d_with_indices_33)
        /*002c*/ 	.word	0x00000000
.L_7:


//--------------------- .nv.info.triton_poi_fused_max_pool2d_with_indices_33 --------------------------
	.section	.nv.info.triton_poi_fused_max_pool2d_with_indices_33,"",@"SHT_CUDA_INFO"
	.sectionflags	@""
	.align	4


	//----- nvinfo : EIATTR_CUDA_API_VERSION
	.align		4
        /*0000*/ 	.byte	0x04, 0x37
        /*0002*/ 	.short	(.L_9 - .L_8)
.L_8:
        /*0004*/ 	.word	0x0000007c


	//----- nvinfo : EIATTR_KPARAM_INFO
	.align		4
.L_9:
        /*0008*/ 	.byte	0x04, 0x17
        /*000a*/ 	.short	(.L_11 - .L_10)
.L_10:
        /*000c*/ 	.word	0x00000000
        /*0010*/ 	.short	0x0004
        /*0012*/ 	.short	0x001c
        /*0014*/ 	.byte	0x00, 0xf0, 0x11, 0x00


	//----- nvinfo : EIATTR_KPARAM_INFO
	.align		4
.L_11:
        /*0018*/ 	.byte	0x04, 0x17
        /*001a*/ 	.short	(.L_13 - .L_12)
.L_12:
        /*001c*/ 	.word	0x00000000
        /*0020*/ 	.short	0x0003
        /*0022*/ 	.short	0x0018
        /*0024*/ 	.byte	0x00, 0xf0, 0x11, 0x00


	//----- nvinfo : EIATTR_KPARAM_INFO
	.align		4
.L_13:
        /*0028*/ 	.byte	0x04, 0x17
        /*002a*/ 	.short	(.L_15 - .L_14)
.L_14:
        /*002c*/ 	.word	0x00000000
        /*0030*/ 	.short	0x0002
        /*0032*/ 	.short	0x0010
        /*0034*/ 	.byte	0x00, 0xf4, 0x21, 0x00


	//----- nvinfo : EIATTR_KPARAM_INFO
	.align		4
.L_15:
        /*0038*/ 	.byte	0x04, 0x17
        /*003a*/ 	.short	(.L_17 - .L_16)
.L_16:
        /*003c*/ 	.word	0x00000000
        /*0040*/ 	.short	0x0001
        /*0042*/ 	.short	0x0008
        /*0044*/ 	.byte	0x00, 0xf4, 0x21, 0x00


	//----- nvinfo : EIATTR_KPARAM_INFO
	.align		4
.L_17:
        /*0048*/ 	.byte	0x04, 0x17
        /*004a*/ 	.short	(.L_19 - .L_18)
.L_18:
        /*004c*/ 	.word	0x00000000
        /*0050*/ 	.short	0x0000
        /*0052*/ 	.short	0x0000
        /*0054*/ 	.byte	0x00, 0xf4, 0x21, 0x00


	//----- nvinfo : EIATTR_SPARSE_MMA_MASK
	.align		4
.L_19:
        /*0058*/ 	.byte	0x03, 0x50
        /*005a*/ 	.short	0x0000


	//----- nvinfo : EIATTR_MAXREG_COUNT
	.align		4
        /*005c*/ 	.byte	0x03, 0x1b
        /*005e*/ 	.short	0x00ff


	//----- nvinfo : EIATTR_EXIT_INSTR_OFFSETS
	.align		4
        /*0060*/ 	.byte	0x04, 0x1c
        /*0062*/ 	.short	(.L_21 - .L_20)


	//   ....[0]....
.L_20:
        /*0064*/ 	.word	0x00003f00


	//   ....[1]....
        /*0068*/ 	.word	0x00003f20


	//----- nvinfo : EIATTR_REQNTID
	.align		4
.L_21:
        /*006c*/ 	.byte	0x04, 0x10
        /*006e*/ 	.short	(.L_23 - .L_22)
.L_22:
        /*0070*/ 	.word	0x00000080
        /*0074*/ 	.word	0x00000001
        /*0078*/ 	.word	0x00000001


	//----- nvinfo : EIATTR_CBANK_PARAM_SIZE
	.align		4
.L_23:
        /*007c*/ 	.byte	0x03, 0x19
        /*007e*/ 	.short	0x0020


	//----- nvinfo : EIATTR_PARAM_CBANK
	.align		4
        /*0080*/ 	.byte	0x04, 0x0a
        /*0082*/ 	.short	(.L_25 - .L_24)
	.align		4
.L_24:
        /*0084*/ 	.word	index@(.nv.constant0.triton_poi_fused_max_pool2d_with_indices_33)
        /*0088*/ 	.short	0x0210
        /*008a*/ 	.short	0x0020


	//----- nvinfo : EIATTR_SW_WAR
	.align		4
.L_25:
        /*008c*/ 	.byte	0x04, 0x36
        /*008e*/ 	.short	(.L_27 - .L_26)
.L_26:
        /*0090*/ 	.word	0x00000008
.L_27:


//--------------------- .nv.callgraph             --------------------------
	.section	.nv.callgraph,"",@"SHT_CUDA_CALLGRAPH"
	.align	4
	.sectionentsize	8
	.align		4
        /*0000*/ 	.word	0x00000000
	.align		4
        /*0004*/ 	.word	0xffffffff
	.align		4
        /*0008*/ 	.word	0x00000000
	.align		4
        /*000c*/ 	.word	0xfffffffe
	.align		4
        /*0010*/ 	.word	0x00000000
	.align		4
        /*0014*/ 	.word	0xfffffffd
	.align		4
        /*0018*/ 	.word	0x00000000
	.align		4
        /*001c*/ 	.word	0xfffffffc


//--------------------- .text.triton_poi_fused_max_pool2d_with_indices_33 --------------------------
	.section	.text.triton_poi_fused_max_pool2d_with_indices_33,"ax",@progbits
	.align	128
        .global         triton_poi_fused_max_pool2d_with_indices_33
        .type           triton_poi_fused_max_pool2d_with_indices_33,@function
        .size           triton_poi_fused_max_pool2d_with_indices_33,(.L_x_1 - triton_poi_fused_max_pool2d_with_indices_33)
        .other          triton_poi_fused_max_pool2d_with_indices_33,@"STO_CUDA_ENTRY STV_DEFAULT"
triton_poi_fused_max_pool2d_with_indices_33:
.text.triton_poi_fused_max_pool2d_with_indices_33:
[----:B------:R-:W0:Y:S02]  /*0000*/  LDC R1, c[0x0][0x28] ;  /* 0x00000a00ff017b82 */ /* 0x000e240000000800 */
[----:B------:R-:W1:Y:S01]  /*0010*/  S2R R27, SR_TID.X ;  /* 0x00000000001b7919 */ /* 0x000e620000002100 */
[----:B------:R-:W2:Y:S01]  /*0020*/  LDC.64 R44, c[0x0][0x210] ;  /* 0x00008400ff2c7b82 */ /* 0x000ea20000000a00 */
[----:B------:R-:W-:Y:S01]  /*0030*/  CS2R R22, SRZ ;  /* 0x0000000000167805 */ /* 0x000fe2000001ff00 */
[----:B------:R-:W-:Y:S01]  /*0040*/  ULDC.64 UR4, c[0x0][0x208] ;  /* 0x0000820000047ab9 */ /* 0x000fe20000000a00 */
[----:B------:R-:W3:Y:S01]  /*0050*/  S2R R0, SR_CTAID.Y ;  /* 0x0000000000007919 */ /* 0x000ee20000002600 */
[----:B------:R-:W4:Y:S01]  /*0060*/  S2R R87, SR_CTAID.X ;  /* 0x0000000000577919 */ /* 0x000f220000002500 */
[----:B------:R-:W-:Y:S01]  /*0070*/  CS2R R18, SRZ ;  /* 0x0000000000127805 */ /* 0x000fe2000001ff00 */
[----:B------:R-:W-:Y:S02]  /*0080*/  IMAD.MOV.U32 R30, RZ, RZ, RZ ;  /* 0x000000ffff1e7224 */ /* 0x000fe400078e00ff */
[----:B------:R-:W-:Y:S02]  /*0090*/  IMAD.MOV.U32 R28, RZ, RZ, RZ ;  /* 0x000000ffff1c7224 */ /* 0x000fe400078e00ff */
[----:B------:R-:W-:Y:S01]  /*00a0*/  IMAD.MOV.U32 R26, RZ, RZ, RZ ;  /* 0x000000ffff1a7224 */ /* 0x000fe200078e00ff */
[----:B------:R-:W-:Y:S01]  /*00b0*/  CS2R R24, SRZ ;  /* 0x0000000000187805 */ /* 0x000fe2000001ff00 */
[----:B------:R-:W-:-:S02]  /*00c0*/  IMAD.MOV.U32 R53, RZ, RZ, RZ ;  /* 0x000000ffff357224 */ /* 0x000fc400078e00ff */
[----:B------:R-:W-:Y:S02]  /*00d0*/  IMAD.MOV.U32 R55, RZ, RZ, RZ ;  /* 0x000000ffff377224 */ /* 0x000fe400078e00ff */
[----:B------:R-:W-:Y:S02]  /*00e0*/  IMAD.MOV.U32 R59, RZ, RZ, RZ ;  /* 0x000000ffff3b7224 */ /* 0x000fe400078e00ff */
[----:B------:R-:W-:Y:S01]  /*00f0*/  IMAD.MOV.U32 R61, RZ, RZ, RZ ;  /* 0x000000ffff3d7224 */ /* 0x000fe200078e00ff */
[----:B------:R-:W-:Y:S01]  /*0100*/  CS2R R68, SRZ ;  /* 0x0000000000447805 */ /* 0x000fe2000001ff00 */
[----:B------:R-:W-:Y:S01]  /*0110*/  IMAD.MOV.U32 R67, RZ, RZ, RZ ;  /* 0x000000ffff437224 */ /* 0x000fe200078e00ff */
[----:B------:R-:W-:Y:S01]  /*0120*/  ULDC.64 UR6, c[0x0][0x220] ;  /* 0x0000880000067ab9 */ /* 0x000fe20000000a00 */
[----:B-1----:R-:W-:-:S05]  /*0130*/  LOP3.LUT R27, R27, 0x7f, RZ, 0xc0, !PT ;  /* 0x0000007f1b1b7812 */ /* 0x002fca00078ec0ff */
[----:B---3--:R-:W-:Y:S01]  /*0140*/  IMAD R27, R0, 0x400, R27 ;  /* 0x00000400001b7824 */ /* 0x008fe200078e021b */
[----:B----4-:R-:W-:-:S03]  /*0150*/  ISETP.GE.AND P2, PT, R87, 0x120, PT ;  /* 0x000001205700780c */ /* 0x010fc60003f46270 */
[C---:B------:R-:W-:Y:S02]  /*0160*/  VIADD R0, R27.reuse, 0x80 ;  /* 0x000000801b007836 */ /* 0x040fe40000000000 */
[C---:B------:R-:W-:Y:S01]  /*0170*/  IMAD.HI R2, R27.reuse, 0x78787879, RZ ;  /* 0x787878791b027827 */ /* 0x040fe200078e02ff */
[C---:B------:R-:W-:Y:S02]  /*0180*/  ISETP.LT.AND P3, PT, R27.reuse, 0x484, !P2 ;  /* 0x000004841b00780c */ /* 0x040fe40005761270 */
[C---:B------:R-:W-:Y:S01]  /*0190*/  ISETP.LT.AND P0, PT, R0.reuse, 0x484, !P2 ;  /* 0x000004840000780c */ /* 0x040fe20005701270 */
[----:B------:R-:W-:Y:S01]  /*01a0*/  IMAD.HI R4, R0, 0x78787879, RZ ;  /* 0x7878787900047827 */ /* 0x000fe200078e02ff */
[----:B------:R-:W-:Y:S02]  /*01b0*/  SHF.R.U32.HI R3, RZ, 0x1f, R2 ;  /* 0x0000001fff037819 */ /* 0x000fe40000011602 */
[----:B------:R-:W-:Y:S01]  /*01c0*/  P2R R13, PR, RZ, 0x8 ;  /* 0x00000008ff0d7803 */ /* 0x000fe20000000000 */
[----:B------:R-:W-:Y:S01]  /*01d0*/  IMAD.HI R20, R27, 0x71625345, RZ ;  /* 0x716253451b147827 */ /* 0x000fe200078e02ff */
[----:B------:R-:W-:-:S02]  /*01e0*/  SHF.R.U32.HI R5, RZ, 0x1f, R4 ;  /* 0x0000001fff057819 */ /* 0x000fc40000011604 */
[----:B------:R-:W-:Y:S01]  /*01f0*/  LEA.HI.SX32 R2, R2, R3, 0x1d ;  /* 0x0000000302027211 */ /* 0x000fe200078feaff */
[----:B------:R-:W-:Y:S01]  /*0200*/  IMAD.HI R29, R0, 0x71625345, RZ ;  /* 0x71625345001d7827 */ /* 0x000fe200078e02ff */
[----:B------:R-:W-:Y:S02]  /*0210*/  SHF.R.U32.HI R3, RZ, 0x1f, R20 ;  /* 0x0000001fff037819 */ /* 0x000fe40000011614 */
[----:B------:R-:W-:Y:S01]  /*0220*/  LEA.HI.SX32 R5, R4, R5, 0x1d ;  /* 0x0000000504057211 */ /* 0x000fe200078feaff */
[----:B------:R-:W-:Y:S01]  /*0230*/  IMAD.HI R4, R2, 0x78787879, RZ ;  /* 0x7878787902047827 */ /* 0x000fe200078e02ff */
[----:B------:R-:W-:Y:S02]  /*0240*/  LEA.HI.SX32 R20, R20, R3, 0x19 ;  /* 0x0000000314147211 */ /* 0x000fe400078fcaff */
[----:B------:R-:W-:Y:S01]  /*0250*/  SHF.R.U32.HI R6, RZ, 0x1f, R29 ;  /* 0x0000001fff067819 */ /* 0x000fe2000001161d */
[----:B------:R-:W-:Y:S01]  /*0260*/  IMAD R3, R2, -0x11, R27 ;  /* 0xffffffef02037824 */ /* 0x000fe200078e021b */
[----:B------:R-:W-:Y:S01]  /*0270*/  SHF.R.U32.HI R7, RZ, 0x1f, R4 ;  /* 0x0000001fff077819 */ /* 0x000fe20000011604 */
[----:B------:R-:W-:Y:S01]  /*0280*/  IMAD.HI R8, R5, 0x78787879, RZ ;  /* 0x7878787905087827 */ /* 0x000fe200078e02ff */
[----:B------:R-:W-:-:S03]  /*0290*/  LEA.HI.SX32 R29, R29, R6, 0x19 ;  /* 0x000000061d1d7211 */ /* 0x000fc600078fcaff */
[----:B------:R-:W-:Y:S01]  /*02a0*/  IMAD R9, R3, 0x240, RZ ;  /* 0x0000024003097824 */ /* 0x000fe200078e02ff */
[----:B------:R-:W-:Y:S01]  /*02b0*/  LEA.HI R3, R4, R7, RZ, 0x1d ;  /* 0x0000000704037211 */ /* 0x000fe200078fe8ff */
[----:B------:R-:W-:Y:S01]  /*02c0*/  VIADD R88, R87, 0x120 ;  /* 0x0000012057587836 */ /* 0x000fe20000000000 */
[----:B------:R-:W-:Y:S01]  /*02d0*/  SHF.R.U32.HI R11, RZ, 0x1f, R8 ;  /* 0x0000001fff0b7819 */ /* 0x000fe20000011608 */
[----:B------:R-:W-:Y:S02]  /*02e0*/  IMAD R6, R20, 0x56220, R9 ;  /* 0x0005622014067824 */ /* 0x000fe400078e0209 */
[----:B------:R-:W-:Y:S01]  /*02f0*/  IMAD R3, R3, -0x11, R2 ;  /* 0xffffffef03037824 */ /* 0x000fe200078e0202 */
[----:B------:R-:W-:Y:S01]  /*0300*/  LEA.HI R8, R8, R11, RZ, 0x1d ;  /* 0x0000000b08087211 */ /* 0x000fe200078fe8ff */
[----:B------:R-:W-:Y:S02]  /*0310*/  IMAD R2, R5, -0x11, R0 ;  /* 0xffffffef05027824 */ /* 0x000fe400078e0200 */
[----:B------:R-:W-:-:S02]  /*0320*/  IMAD.IADD R12, R6, 0x1, R88 ;  /* 0x00000001060c7824 */ /* 0x000fc400078e0258 */
[----:B------:R-:W-:Y:S02]  /*0330*/  IMAD.IADD R10, R6, 0x1, R87 ;  /* 0x00000001060a7824 */ /* 0x000fe400078e0257 */
[----:B------:R-:W-:Y:S02]  /*0340*/  IMAD R2, R2, 0x240, RZ ;  /* 0x0000024002027824 */ /* 0x000fe400078e02ff */
[C---:B------:R-:W-:Y:S02]  /*0350*/  IMAD R15, R3.reuse, 0x4ec0, R12 ;  /* 0x00004ec0030f7824 */ /* 0x040fe400078e020c */
[----:B------:R-:W-:Y:S02]  /*0360*/  IMAD R9, R3, 0x4ec0, R10 ;  /* 0x00004ec003097824 */ /* 0x000fe400078e020a */
[----:B------:R-:W-:Y:S02]  /*0370*/  IMAD R4, R8, -0x11, R5 ;  /* 0xffffffef08047824 */ /* 0x000fe400078e0205 */
[----:B------:R-:W-:-:S02]  /*0380*/  IMAD.MOV.U32 R12, RZ, RZ, RZ ;  /* 0x000000ffff0c7224 */ /* 0x000fc400078e00ff */
[----:B------:R-:W-:Y:S02]  /*0390*/  IMAD R5, R29, 0x56220, R2 ;  /* 0x000562201d057824 */ /* 0x000fe400078e0202 */
[----:B--2---:R-:W-:-:S04]  /*03a0*/  IMAD.WIDE R14, R15, 0x4, R44 ;  /* 0x000000040f0e7825 */ /* 0x004fc800078e022c */
[----:B------:R-:W-:Y:S01]  /*03b0*/  IMAD.WIDE R8, R9, 0x4, R44 ;  /* 0x0000000409087825 */ /* 0x000fe200078e022c */
[----:B------:R-:W2:Y:S03]  /*03c0*/  @P3 LDG.E.EL R23, desc[UR4][R14.64] ;  /* 0x000000040e173981 */ /* 0x000ea6000c2e1900 */
[----:B------:R-:W-:Y:S01]  /*03d0*/  IMAD R4, R4, 0x4ec0, R5 ;  /* 0x00004ec004047824 */ /* 0x000fe200078e0205 */
[----:B------:R1:W2:Y:S01]  /*03e0*/  @P3 LDG.E.EL R12, desc[UR4][R8.64] ;  /* 0x00000004080c3981 */ /* 0x0002a2000c2e1900 */
[----:B------:R-:W-:Y:S02]  /*03f0*/  VIADD R89, R87, 0x240 ;  /* 0x0000024057597836 */ /* 0x000fe40000000000 */
[C---:B------:R-:W-:Y:S02]  /*0400*/  IMAD.IADD R17, R4.reuse, 0x1, R88 ;  /* 0x0000000104117824 */ /* 0x040fe400078e0258 */
[----:B------:R-:W-:-:S02]  /*0410*/  IMAD.IADD R11, R4, 0x1, R87 ;  /* 0x00000001040b7824 */ /* 0x000fc400078e0257 */
[----:B------:R-:W-:Y:S02]  /*0420*/  IMAD.IADD R0, R6, 0x1, R89 ;  /* 0x0000000106007824 */ /* 0x000fe400078e0259 */
[----:B------:R-:W-:-:S04]  /*0430*/  IMAD.WIDE R16, R17, 0x4, R44 ;  /* 0x0000000411107825 */ /* 0x000fc800078e022c */
[----:B------:R-:W-:Y:S01]  /*0440*/  IMAD.WIDE R10, R11, 0x4, R44 ;  /* 0x000000040b0a7825 */ /* 0x000fe200078e022c */
[----:B------:R-:W3:Y:S03]  /*0450*/  @P0 LDG.E.EL R19, desc[UR4][R16.64] ;  /* 0x0000000410130981 */ /* 0x000ee6000c2e1900 */
[----:B------:R-:W-:Y:S01]  /*0460*/  IMAD R5, R3, 0x4ec0, R0 ;  /* 0x00004ec003057824 */ /* 0x000fe200078e0200 */
[----:B------:R-:W3:Y:S03]  /*0470*/  @P0 LDG.E.EL R18, desc[UR4][R10.64] ;  /* 0x000000040a120981 */ /* 0x000ee6000c2e1900 */
[----:B-1----:R-:W-:-:S05]  /*0480*/  IMAD.WIDE R8, R5, 0x4, R44 ;  /* 0x0000000405087825 */ /* 0x002fca00078e022c */
[----:B------:R1:W4:Y:S01]  /*0490*/  @P3 LDG.E.EL R22, desc[UR4][R8.64] ;  /* 0x0000000408163981 */ /* 0x000322000c2e1900 */
[----:B------:R-:W-:-:S04]  /*04a0*/  VIADD R0, R27, 0x100 ;  /* 0x000001001b007836 */ /* 0x000fc80000000000 */
[----:B------:R-:W-:-:S05]  /*04b0*/  IMAD.HI R2, R0, 0x78787879, RZ ;  /* 0x7878787900027827 */ /* 0x000fca00078e02ff */
[----:B------:R-:W-:-:S04]  /*04c0*/  SHF.R.U32.HI R5, RZ, 0x1f, R2 ;  /* 0x0000001fff057819 */ /* 0x000fc80000011602 */
[----:B------:R-:W-:Y:S01]  /*04d0*/  LEA.HI.SX32 R5, R2, R5, 0x1d ;  /* 0x0000000502057211 */ /* 0x000fe200078feaff */
[----:B------:R-:W-:-:S04]  /*04e0*/  IMAD.HI R21, R0, 0x71625345, RZ ;  /* 0x7162534500157827 */ /* 0x000fc800078e02ff */
[----:B------:R-:W-:Y:S01]  /*04f0*/  IMAD.HI R7, R5, 0x78787879, RZ ;  /* 0x7878787905077827 */ /* 0x000fe200078e02ff */
[----:B------:R-:W-:-:S04]  /*0500*/  SHF.R.U32.HI R2, RZ, 0x1f, R21 ;  /* 0x0000001fff027819 */ /* 0x000fc80000011615 */
[----:B-1----:R-:W-:Y:S01]  /*0510*/  SHF.R.U32.HI R8, RZ, 0x1f, R7 ;  /* 0x0000001fff087819 */ /* 0x002fe20000011607 */
[----:B------:R-:W-:Y:S01]  /*0520*/  IMAD R9, R5, -0x11, R0 ;  /* 0xffffffef05097824 */ /* 0x000fe200078e0200 */
[----:B------:R-:W-:Y:S02]  /*0530*/  LEA.HI.SX32 R21, R21, R2, 0x19 ;  /* 0x0000000215157211 */ /* 0x000fe400078fcaff */
[----:B------:R-:W-:Y:S01]  /*0540*/  LEA.HI R8, R7, R8, RZ, 0x1d ;  /* 0x0000000807087211 */ /* 0x000fe200078fe8ff */
[----:B------:R-:W-:-:S04]  /*0550*/  IMAD R2, R9, 0x240, RZ ;  /* 0x0000024009027824 */ /* 0x000fc800078e02ff */
[----:B------:R-:W-:Y:S02]  /*0560*/  IMAD R8, R8, -0x11, R5 ;  /* 0xffffffef08087824 */ /* 0x000fe400078e0205 */
[----:B------:R-:W-:-:S04]  /*0570*/  IMAD R5, R21, 0x56220, R2 ;  /* 0x0005622015057824 */ /* 0x000fc800078e0202 */
[----:B------:R-:W-:-:S04]  /*0580*/  IMAD R8, R8, 0x4ec0, R5 ;  /* 0x00004ec008087824 */ /* 0x000fc800078e0205 */
[C---:B------:R-:W-:Y:S02]  /*0590*/  IMAD.IADD R15, R8.reuse, 0x1, R88 ;  /* 0x00000001080f7824 */ /* 0x040fe400078e0258 */
[----:B------:R-:W-:Y:S02]  /*05a0*/  IMAD.IADD R11, R8, 0x1, R87 ;  /* 0x00000001080b7824 */ /* 0x000fe400078e0257 */
[----:B------:R-:W-:Y:S02]  /*05b0*/  IMAD.MOV.U32 R7, RZ, RZ, RZ ;  /* 0x000000ffff077224 */ /* 0x000fe400078e00ff */
[----:B------:R-:W-:-:S04]  /*05c0*/  IMAD.WIDE R14, R15, 0x4, R44 ;  /* 0x000000040f0e7825 */ /* 0x000fc800078e022c */
[----:B------:R-:W-:Y:S01]  /*05d0*/  IMAD.WIDE R10, R11, 0x4, R44 ;  /* 0x000000040b0a7825 */ /* 0x000fe200078e022c */
[C---:B--2---:R-:W-:Y:S02]  /*05e0*/  FSETP.GT.AND P4, PT, R23.reuse, R12, PT ;  /* 0x0000000c1700720b */ /* 0x044fe40003f84000 */
[----:B------:R-:W-:Y:S02]  /*05f0*/  FSETP.NAN.AND P1, PT, R23, R23, PT ;  /* 0x000000171700720b */ /* 0x000fe40003f28000 */
[----:B------:R-:W-:-:S09]  /*0600*/  P2R R54, PR, RZ, 0x10 ;  /* 0x00000010ff367803 */ /* 0x000fd20000000000 */
[----:B------:R-:W-:Y:S02]  /*0610*/  @!P4 FSEL R23, R23, R12, P1 ;  /* 0x0000000c1717c208 */ /* 0x000fe40000800000 */
[C---:B---3--:R-:W-:Y:S02]  /*0620*/  FSETP.GT.AND P5, PT, R19.reuse, R18, PT ;  /* 0x000000121300720b */ /* 0x048fe40003fa4000 */
[----:B------:R-:W-:Y:S02]  /*0630*/  FSETP.NAN.AND P1, PT, R19, R19, PT ;  /* 0x000000131300720b */ /* 0x000fe40003f28000 */
[----:B----4-:R-:W-:-:S09]  /*0640*/  FSETP.GEU.AND P4, PT, R23, R22, PT ;  /* 0x000000161700720b */ /* 0x010fd20003f8e000 */
[----:B------:R-:W-:Y:S02]  /*0650*/  @!P5 FSEL R19, R19, R18, P1 ;  /* 0x000000121313d208 */ /* 0x000fe40000800000 */
[----:B------:R-:W-:-:S04]  /*0660*/  FSETP.NAN.AND P1, PT, R22, R22, PT ;  /* 0x000000161600720b */ /* 0x000fc80003f28000 */
[----:B------:R-:W-:Y:S02]  /*0670*/  @P4 FSEL R22, R22, R23, P1 ;  /* 0x0000001716164208 */ /* 0x000fe40000800000 */
[----:B------:R-:W-:Y:S01]  /*0680*/  ISETP.LT.AND P1, PT, R0, 0x484, !P2 ;  /* 0x000004840000780c */ /* 0x000fe20005721270 */
[----:B------:R-:W-:-:S12]  /*0690*/  IMAD.MOV.U32 R0, RZ, RZ, RZ ;  /* 0x000000ffff007224 */ /* 0x000fd800078e00ff */
[----:B------:R-:W2:Y:S04]  /*06a0*/  @P1 LDG.E.EL R7, desc[UR4][R14.64] ;  /* 0x000000040e071981 */ /* 0x000ea8000c2e1900 */
[----:B------:R1:W2:Y:S01]  /*06b0*/  @P1 LDG.E.EL R0, desc[UR4][R10.64] ;  /* 0x000000040a001981 */ /* 0x0002a2000c2e1900 */
[----:B------:R-:W-:Y:S01]  /*06c0*/  P2R R42, PR, RZ, 0x10 ;  /* 0x00000010ff2a7803 */ /* 0x000fe20000000000 */
[----:B------:R-:W-:Y:S02]  /*06d0*/  VIADD R90, R87, 0x2760 ;  /* 0x00002760575a7836 */ /* 0x000fe40000000000 */
[----:B------:R-:W-:Y:S02]  /*06e0*/  IMAD.MOV.U32 R5, RZ, RZ, RZ ;  /* 0x000000ffff057224 */ /* 0x000fe400078e00ff */
[----:B------:R-:W-:-:S02]  /*06f0*/  IMAD.MOV.U32 R18, RZ, RZ, RZ ;  /* 0x000000ffff127224 */ /* 0x000fc400078e00ff */
[----:B-1----:R-:W-:-:S04]  /*0700*/  IMAD.IADD R11, R4, 0x1, R89 ;  /* 0x00000001040b7824 */ /* 0x002fc800078e0259 */
[----:B------:R-:W-:-:S05]  /*0710*/  IMAD.WIDE R10, R11, 0x4, R44 ;  /* 0x000000040b0a7825 */ /* 0x000fca00078e022c */
[----:B------:R-:W3:Y:S01]  /*0720*/  @P0 LDG.E.EL R18, desc[UR4][R10.64] ;  /* 0x000000040a120981 */ /* 0x000ee2000c2e1900 */
[----:B------:R-:W-:Y:S02]  /*0730*/  IMAD.IADD R15, R8, 0x1, R89 ;  /* 0x00000001080f7824 */ /* 0x000fe400078e0259 */
[----:B------:R-:W-:Y:S02]  /*0740*/  IMAD.MOV.U32 R12, RZ, RZ, RZ ;  /* 0x000000ffff0c7224 */ /* 0x000fe400078e00ff */
[----:B------:R-:W-:-:S04]  /*0750*/  IMAD.WIDE R14, R15, 0x4, R44 ;  /* 0x000000040f0e7825 */ /* 0x000fc800078e022c */
[----:B------:R-:W-:Y:S01]  /*0760*/  VIADD R91, R87, 0x2880 ;  /* 0x00002880575b7836 */ /* 0x000fe20000000000 */
[----:B------:R-:W4:Y:S01]  /*0770*/  @P1 LDG.E.EL R12, desc[UR4][R14.64] ;  /* 0x000000040e0c1981 */ /* 0x000f22000c2e1900 */
[----:B------:R-:W-:Y:S01]  /*0780*/  IMAD.MOV.U32 R2, RZ, RZ, RZ ;  /* 0x000000ffff027224 */ /* 0x000fe200078e00ff */
[C---:B--2---:R-:W-:Y:S02]  /*0790*/  FSETP.GT.AND P4, PT, R7.reuse, R0, PT ;  /* 0x000000000700720b */ /* 0x044fe40003f84000 */
[----:B------:R-:W-:-:S11]  /*07a0*/  FSETP.NAN.AND P2, PT, R7, R7, PT ;  /* 0x000000070700720b */ /* 0x000fd60003f48000 */
[----:B------:R-:W-:Y:S01]  /*07b0*/  @!P4 FSEL R7, R7, R0, P2 ;  /* 0x000000000707c208 */ /* 0x000fe20001000000 */
[----:B------:R-:W-:-:S04]  /*07c0*/  IMAD.IADD R0, R6, 0x1, R90 ;  /* 0x0000000106007824 */ /* 0x000fc800078e025a */
[----:B------:R-:W-:-:S04]  /*07d0*/  IMAD R17, R3, 0x4ec0, R0 ;  /* 0x00004ec003117824 */ /* 0x000fc800078e0200 */
[----:B------:R-:W-:-:S05]  /*07e0*/  IMAD.WIDE R16, R17, 0x4, R44 ;  /* 0x0000000411107825 */ /* 0x000fca00078e022c */
[----:B------:R1:W2:Y:S01]  /*07f0*/  @P3 LDG.E.EL R5, desc[UR4][R16.64] ;  /* 0x0000000410053981 */ /* 0x0002a2000c2e1900 */
[----:B------:R-:W-:-:S04]  /*0800*/  IMAD.IADD R0, R6, 0x1, R91 ;  /* 0x0000000106007824 */ /* 0x000fc800078e025b */
[----:B-1----:R-:W-:-:S04]  /*0810*/  IMAD R17, R3, 0x4ec0, R0 ;  /* 0x00004ec003117824 */ /* 0x002fc800078e0200 */
[----:B------:R-:W-:-:S05]  /*0820*/  IMAD.WIDE R16, R17, 0x4, R44 ;  /* 0x0000000411107825 */ /* 0x000fca00078e022c */
[----:B------:R1:W5:Y:S01]  /*0830*/  @P3 LDG.E.EL R2, desc[UR4][R16.64] ;  /* 0x0000000410023981 */ /* 0x000362000c2e1900 */
[----:B------:R-:W-:Y:S01]  /*0840*/  P2R R50, PR, RZ, 0x10 ;  /* 0x00000010ff327803 */ /* 0x000fe20000000000 */
[----:B------:R-:W-:Y:S02]  /*0850*/  IMAD.IADD R11, R4, 0x1, R90 ;  /* 0x00000001040b7824 */ /* 0x000fe400078e025a */
[----:B------:R-:W-:Y:S02]  /*0860*/  IMAD.MOV.U32 R9, RZ, RZ, RZ ;  /* 0x000000ffff097224 */ /* 0x000fe400078e00ff */
[----:B------:R-:W-:-:S05]  /*0870*/  IMAD.WIDE R10, R11, 0x4, R44 ;  /* 0x000000040b0a7825 */ /* 0x000fca00078e022c */
[----:B------:R-:W4:Y:S01]  /*0880*/  @P0 LDG.E.EL R9, desc[UR4][R10.64] ;  /* 0x000000040a090981 */ /* 0x000f22000c2e1900 */
[----:B------:R-:W-:Y:S02]  /*0890*/  IMAD.IADD R15, R8, 0x1, R90 ;  /* 0x00000001080f7824 */ /* 0x000fe400078e025a */
[----:B------:R-:W-:Y:S02]  /*08a0*/  VIADD R92, R87, 0x29a0 ;  /* 0x000029a0575c7836 */ /* 0x000fe40000000000 */
[----:B------:R-:W-:-:S04]  /*08b0*/  IMAD.WIDE R14, R15, 0x4, R44 ;  /* 0x000000040f0e7825 */ /* 0x000fc800078e022c */
[----:B------:R-:W-:-:S04]  /*08c0*/  IMAD.IADD R0, R6, 0x1, R92 ;  /* 0x0000000106007824 */ /* 0x000fc800078e025c */
[----:B-1----:R-:W-:-:S04]  /*08d0*/  IMAD R17, R3, 0x4ec0, R0 ;  /* 0x00004ec003117824 */ /* 0x002fc800078e0200 */
[----:B------:R-:W-:Y:S01]  /*08e0*/  IMAD.WIDE R16, R17, 0x4, R44 ;  /* 0x0000000411107825 */ /* 0x000fe200078e022c */
[-C--:B--2---:R-:W-:Y:S02]  /*08f0*/  FSETP.GEU.AND P4, PT, R22, R5.reuse, PT ;  /* 0x000000051600720b */ /* 0x084fe40003f8e000 */
[----:B------:R-:W-:Y:S02]  /*0900*/  FSETP.NAN.AND P2, PT, R5, R5, PT ;  /* 0x000000050500720b */ /* 0x000fe40003f48000 */
[----:B------:R-:W-:-:S09]  /*0910*/  P2R R52, PR, RZ, 0x10 ;  /* 0x00000010ff347803 */ /* 0x000fd20000000000 */
[----:B------:R-:W-:Y:S02]  /*0920*/  @P4 FSEL R5, R5, R22, P2 ;  /* 0x0000001605054208 */ /* 0x000fe40001000000 */
[-C--:B---3--:R-:W-:Y:S02]  /*0930*/  FSETP.GEU.AND P4, PT, R19, R18.reuse, PT ;  /* 0x000000121300720b */ /* 0x088fe40003f8e000 */
[----:B------:R-:W-:Y:S02]  /*0940*/  FSETP.NAN.AND P2, PT, R18, R18, PT ;  /* 0x000000121200720b */ /* 0x000fe40003f48000 */
[----:B------:R-:W-:-:S09]  /*0950*/  P2R R43, PR, RZ, 0x10 ;  /* 0x00000010ff2b7803 */ /* 0x000fd20000000000 */
[----:B------:R-:W-:Y:S02]  /*0960*/  @P4 FSEL R18, R18, R19, P2 ;  /* 0x0000001312124208 */ /* 0x000fe40001000000 */
[-C--:B----4-:R-:W-:Y:S02]  /*0970*/  FSETP.GEU.AND P4, PT, R7, R12.reuse, PT ;  /* 0x0000000c0700720b */ /* 0x090fe40003f8e000 */
[----:B------:R-:W-:Y:S02]  /*0980*/  FSETP.NAN.AND P2, PT, R12, R12, PT ;  /* 0x0000000c0c00720b */ /* 0x000fe40003f48000 */
[----:B------:R-:W-:-:S09]  /*0990*/  P2R R39, PR, RZ, 0x10 ;  /* 0x00000010ff277803 */ /* 0x000fd20000000000 */
[----:B------:R-:W-:Y:S01]  /*09a0*/  @P4 FSEL R12, R12, R7, P2 ;  /* 0x000000070c0c4208 */ /* 0x000fe20001000000 */
[----:B------:R-:W-:Y:S01]  /*09b0*/  IMAD.MOV.U32 R7, RZ, RZ, RZ ;  /* 0x000000ffff077224 */ /* 0x000fe200078e00ff */
[-C--:B-----5:R-:W-:Y:S02]  /*09c0*/  FSETP.GEU.AND P4, PT, R5, R2.reuse, PT ;  /* 0x000000020500720b */ /* 0x0a0fe40003f8e000 */
[----:B------:R-:W-:-:S03]  /*09d0*/  FSETP.NAN.AND P2, PT, R2, R2, PT ;  /* 0x000000020200720b */ /* 0x000fc60003f48000 */
[----:B------:R1:W2:Y:S08]  /*09e0*/  @P1 LDG.E.EL R7, desc[UR4][R14.64] ;  /* 0x000000040e071981 */ /* 0x0002b0000c2e1900 */
[----:B------:R-:W-:Y:S01]  /*09f0*/  @P4 FSEL R2, R2, R5, P2 ;  /* 0x0000000502024208 */ /* 0x000fe20001000000 */
[----:B------:R-:W-:-:S06]  /*0a00*/  IMAD.MOV.U32 R5, RZ, RZ, RZ ;  /* 0x000000ffff057224 */ /* 0x000fcc00078e00ff */
[----:B------:R-:W3:Y:S01]  /*0a10*/  @P3 LDG.E.EL R5, desc[UR4][R16.64] ;  /* 0x0000000410053981 */ /* 0x000ee2000c2e1900 */
[----:B------:R-:W-:Y:S02]  /*0a20*/  P2R R41, PR, RZ, 0x10 ;  /* 0x00000010ff297803 */ /* 0x000fe40000000000 */
[-C--:B------:R-:W-:Y:S02]  /*0a30*/  FSETP.GEU.AND P4, PT, R18, R9.reuse, PT ;  /* 0x000000091200720b */ /* 0x080fe40003f8e000 */
[----:B------:R-:W-:Y:S02]  /*0a40*/  FSETP.NAN.AND P2, PT, R9, R9, PT ;  /* 0x000000090900720b */ /* 0x000fe40003f48000 */
[----:B------:R-:W-:-:S09]  /*0a50*/  P2R R40, PR, RZ, 0x10 ;  /* 0x00000010ff287803 */ /* 0x000fd20000000000 */
[----:B------:R-:W-:Y:S01]  /*0a60*/  @P4 FSEL R9, R9, R18, P2 ;  /* 0x0000001209094208 */ /* 0x000fe20001000000 */
[----:B------:R-:W-:Y:S02]  /*0a70*/  IMAD.IADD R11, R4, 0x1, R91 ;  /* 0x00000001040b7824 */ /* 0x000fe400078e025b */
[----:B------:R-:W-:Y:S02]  /*0a80*/  IMAD.MOV.U32 R18, RZ, RZ, RZ ;  /* 0x000000ffff127224 */ /* 0x000fe400078e00ff */
[----:B------:R-:W-:-:S05]  /*0a90*/  IMAD.WIDE R10, R11, 0x4, R44 ;  /* 0x000000040b0a7825 */ /* 0x000fca00078e022c */
[----:B------:R-:W4:Y:S01]  /*0aa0*/  @P0 LDG.E.EL R18, desc[UR4][R10.64] ;  /* 0x000000040a120981 */ /* 0x000f22000c2e1900 */
[----:B-1----:R-:W-:-:S04]  /*0ab0*/  IMAD.IADD R15, R8, 0x1, R91 ;  /* 0x00000001080f7824 */ /* 0x002fc800078e025b */
[----:B------:R-:W-:Y:S01]  /*0ac0*/  IMAD.WIDE R14, R15, 0x4, R44 ;  /* 0x000000040f0e7825 */ /* 0x000fe200078e022c */
[-C--:B--2---:R-:W-:Y:S02]  /*0ad0*/  FSETP.GEU.AND P4, PT, R12, R7.reuse, PT ;  /* 0x000000070c00720b */ /* 0x084fe40003f8e000 */
[----:B------:R-:W-:Y:S02]  /*0ae0*/  FSETP.NAN.AND P2, PT, R7, R7, PT ;  /* 0x000000070700720b */ /* 0x000fe40003f48000 */
[----:B------:R-:W-:-:S09]  /*0af0*/  P2R R35, PR, RZ, 0x10 ;  /* 0x00000010ff237803 */ /* 0x000fd20000000000 */
[----:B------:R-:W-:Y:S02]  /*0b00*/  @P4 FSEL R7, R7, R12, P2 ;  /* 0x0000000c07074208 */ /* 0x000fe40001000000 */
[-C--:B---3--:R-:W-:Y:S02]  /*0b10*/  FSETP.GEU.AND P4, PT, R2, R5.reuse, PT ;  /* 0x000000050200720b */ /* 0x088fe40003f8e000 */
[----:B------:R-:W-:-:S11]  /*0b20*/  FSETP.NAN.AND P2, PT, R5, R5, PT ;  /* 0x000000050500720b */ /* 0x000fd60003f48000 */
[----:B------:R-:W-:Y:S01]  /*0b30*/  @P4 FSEL R5, R5, R2, P2 ;  /* 0x0000000205054208 */ /* 0x000fe20001000000 */
[----:B------:R-:W-:-:S06]  /*0b40*/  IMAD.MOV.U32 R2, RZ, RZ, RZ ;  /* 0x000000ffff027224 */ /* 0x000fcc00078e00ff */
[----:B------:R1:W2:Y:S01]  /*0b50*/  @P1 LDG.E.EL R2, desc[UR4][R14.64] ;  /* 0x000000040e021981 */ /* 0x0002a2000c2e1900 */
[----:B------:R-:W-:-:S04]  /*0b60*/  VIADD R93, R87, 0x4ec0 ;  /* 0x00004ec0575d7836 */ /* 0x000fc80000000000 */
[----:B------:R-:W-:Y:S01]  /*0b70*/  IMAD.IADD R0, R6, 0x1, R93 ;  /* 0x0000000106007824 */ /* 0x000fe200078e025d */
[----:B------:R-:W-:-:S03]  /*0b80*/  P2R R19, PR, RZ, 0x10 ;  /* 0x00000010ff137803 */ /* 0x000fc60000000000 */
[----:B------:R-:W-:Y:S01]  /*0b90*/  IMAD R17, R3, 0x4ec0, R0 ;  /* 0x00004ec003117824 */ /* 0x000fe200078e0200 */
[-C--:B----4-:R-:W-:Y:S01]  /*0ba0*/  FSETP.GEU.AND P4, PT, R9, R18.reuse, PT ;  /* 0x000000120900720b */ /* 0x090fe20003f8e000 */
[----:B------:R-:W-:Y:S02]  /*0bb0*/  IMAD.MOV.U32 R12, RZ, RZ, RZ ;  /* 0x000000ffff0c7224 */ /* 0x000fe400078e00ff */
[----:B------:R-:W-:Y:S01]  /*0bc0*/  IMAD.WIDE R16, R17, 0x4, R44 ;  /* 0x0000000411107825 */ /* 0x000fe200078e022c */
[----:B------:R-:W-:-:S04]  /*0bd0*/  FSETP.NAN.AND P2, PT, R18, R18, PT ;  /* 0x000000121200720b */ /* 0x000fc80003f48000 */
[----:B------:R-:W3:Y:S01]  /*0be0*/  @P3 LDG.E.EL R12, desc[UR4][R16.64] ;  /* 0x00000004100c3981 */ /* 0x000ee2000c2e1900 */
[----:B------:R-:W-:Y:S01]  /*0bf0*/  IMAD.IADD R11, R4, 0x1, R92 ;  /* 0x00000001040b7824 */ /* 0x000fe200078e025c */
[----:B------:R-:W-:-:S03]  /*0c00*/  P2R R34, PR, RZ, 0x10 ;  /* 0x00000010ff227803 */ /* 0x000fc60000000000 */
[----:B------:R-:W-:Y:S01]  /*0c10*/  @P4 FSEL R18, R18, R9, P2 ;  /* 0x0000000912124208 */ /* 0x000fe20001000000 */
[----:B------:R-:W-:Y:S02]  /*0c20*/  IMAD.MOV.U32 R9, RZ, RZ, RZ ;  /* 0x000000ffff097224 */ /* 0x000fe400078e00ff */
[----:B------:R-:W-:-:S05]  /*0c30*/  IMAD.WIDE R10, R11, 0x4, R44 ;  /* 0x000000040b0a7825 */ /* 0x000fca00078e022c */
[----:B------:R-:W4:Y:S01]  /*0c40*/  @P0 LDG.E.EL R9, desc[UR4][R10.64] ;  /* 0x000000040a090981 */ /* 0x000f22000c2e1900 */
[----:B-1----:R-:W-:-:S04]  /*0c50*/  IMAD.IADD R15, R8, 0x1, R92 ;  /* 0x00000001080f7824 */ /* 0x002fc800078e025c */
[----:B------:R-:W-:Y:S01]  /*0c60*/  IMAD.WIDE R14, R15, 0x4, R44 ;  /* 0x000000040f0e7825 */ /* 0x000fe200078e022c */
[-C--:B--2---:R-:W-:Y:S02]  /*0c70*/  FSETP.GEU.AND P4, PT, R7, R2.reuse, PT ;  /* 0x000000020700720b */ /* 0x084fe40003f8e000 */
[----:B------:R-:W-:-:S11]  /*0c80*/  FSETP.NAN.AND P2, PT, R2, R2, PT ;  /* 0x000000020200720b */ /* 0x000fd60003f48000 */
[----:B------:R-:W-:Y:S01]  /*0c90*/  @P4 FSEL R2, R2, R7, P2 ;  /* 0x0000000702024208 */ /* 0x000fe20001000000 */
[----:B------:R-:W-:-:S06]  /*0ca0*/  IMAD.MOV.U32 R7, RZ, RZ, RZ ;  /* 0x000000ffff077224 */ /* 0x000fcc00078e00ff */
[----:B------:R-:W2:Y:S01]  /*0cb0*/  @P1 LDG.E.EL R7, desc[UR4][R14.64] ;  /* 0x000000040e071981 */ /* 0x000ea2000c2e1900 */
[----:B------:R-:W-:Y:S02]  /*0cc0*/  P2R R31, PR, RZ, 0x10 ;  /* 0x00000010ff1f7803 */ /* 0x000fe40000000000 */
        /* <DEDUP_REMOVED lines=8> */
[----:B------:R-:W-:Y:S02]  /*0d50*/  VIADD R72, R87, 0x4fe0 ;  /* 0x00004fe057487836 */ /* 0x000fe40000000000 */
[----:B------:R-:W-:Y:S01]  /*0d60*/  IMAD.MOV.U32 R5, RZ, RZ, RZ ;  /* 0x000000ffff057224 */ /* 0x000fe200078e00ff */
[-C--:B--2---:R-:W-:Y:S02]  /*0d70*/  FSETP.GEU.AND P4, PT, R2, R7.reuse, PT ;  /* 0x000000070200720b */ /* 0x084fe40003f8e000 */
[----:B------:R-:W-:-:S11]  /*0d80*/  FSETP.NAN.AND P2, PT, R7, R7, PT ;  /* 0x000000070700720b */ /* 0x000fd60003f48000 */
[----:B------:R-:W-:Y:S01]  /*0d90*/  @P4 FSEL R7, R7, R2, P2 ;  /* 0x0000000207074208 */ /* 0x000fe20001000000 */
[----:B------:R-:W-:-:S04]  /*0da0*/  IMAD.IADD R2, R6, 0x1, R72 ;  /* 0x0000000106027824 */ /* 0x000fc800078e0248 */
[----:B------:R-:W-:-:S04]  /*0db0*/  IMAD R23, R3, 0x4ec0, R2 ;  /* 0x00004ec003177824 */ /* 0x000fc800078e0202 */
[----:B------:R-:W-:-:S05]  /*0dc0*/  IMAD.WIDE R22, R23, 0x4, R44 ;  /* 0x0000000417167825 */ /* 0x000fca00078e022c */
[----:B------:R-:W2:Y:S01]  /*0dd0*/  @P3 LDG.E.EL R5, desc[UR4][R22.64] ;  /* 0x0000000416053981 */ /* 0x000ea2000c2e1900 */
[----:B------:R-:W-:Y:S01]  /*0de0*/  P2R R0, PR, RZ, 0x10 ;  /* 0x00000010ff007803 */ /* 0x000fe20000000000 */
[----:B------:R-:W-:-:S04]  /*0df0*/  IMAD.IADD R11, R4, 0x1, R93 ;  /* 0x00000001040b7824 */ /* 0x000fc800078e025d */
[----:B------:R-:W-:-:S04]  /*0e00*/  IMAD.WIDE R10, R11, 0x4, R44 ;  /* 0x000000040b0a7825 */ /* 0x000fc800078e022c */
[----:B------:R-:W-:Y:S02]  /*0e10*/  IMAD.IADD R15, R8, 0x1, R93 ;  /* 0x00000001080f7824 */ /* 0x000fe400078e025d */
[----:B------:R-:W-:Y:S02]  /*0e20*/  IMAD.MOV.U32 R16, RZ, RZ, RZ ;  /* 0x000000ffff107224 */ /* 0x000fe400078e00ff */
[----:B------:R-:W-:-:S05]  /*0e30*/  IMAD.WIDE R14, R15, 0x4, R44 ;  /* 0x000000040f0e7825 */ /* 0x000fca00078e022c */
[----:B------:R-:W3:Y:S01]  /*0e40*/  @P1 LDG.E.EL R16, desc[UR4][R14.64] ;  /* 0x000000040e101981 */ /* 0x000ee2000c2e1900 */
[----:B------:R-:W-:-:S04]  /*0e50*/  VIADD R63, R87, 0x5100 ;  /* 0x00005100573f7836 */ /* 0x000fc80000000000 */
[----:B------:R-:W-:Y:S01]  /*0e60*/  IMAD.IADD R6, R6, 0x1, R63 ;  /* 0x0000000106067824 */ /* 0x000fe200078e023f */
[-C--:B--2---:R-:W-:Y:S02]  /*0e70*/  FSETP.GEU.AND P4, PT, R12, R5.reuse, PT ;  /* 0x000000050c00720b */ /* 0x084fe40003f8e000 */
[----:B------:R-:W-:-:S11]  /*0e80*/  FSETP.NAN.AND P2, PT, R5, R5, PT ;  /* 0x000000050500720b */ /* 0x000fd60003f48000 */
[----:B------:R-:W-:Y:S01]  /*0e90*/  @P4 FSEL R5, R5, R12, P2 ;  /* 0x0000000c05054208 */ /* 0x000fe20001000000 */
[----:B------:R-:W-:-:S06]  /*0ea0*/  IMAD.MOV.U32 R12, RZ, RZ, RZ ;  /* 0x000000ffff0c7224 */ /* 0x000fcc00078e00ff */
[----:B------:R1:W2:Y:S02]  /*0eb0*/  @P0 LDG.E.EL R12, desc[UR4][R10.64] ;  /* 0x000000040a0c0981 */ /* 0x0002a4000c2e1900 */
[----:B-1----:R-:W-:-:S04]  /*0ec0*/  IMAD R11, R3, 0x4ec0, R6 ;  /* 0x00004ec0030b7824 */ /* 0x002fc800078e0206 */
[----:B------:R-:W-:-:S05]  /*0ed0*/  IMAD.WIDE R10, R11, 0x4, R44 ;  /* 0x000000040b0a7825 */ /* 0x000fca00078e022c */
[----:B------:R1:W4:Y:S01]  /*0ee0*/  @P3 LDG.E.EL R30, desc[UR4][R10.64] ;  /* 0x000000040a1e3981 */ /* 0x000322000c2e1900 */
[----:B------:R-:W-:Y:S01]  /*0ef0*/  P2R R33, PR, RZ, 0x10 ;  /* 0x00000010ff217803 */ /* 0x000fe20000000000 */
[----:B------:R-:W-:Y:S02]  /*0f00*/  IMAD.MOV.U32 R3, RZ, RZ, RZ ;  /* 0x000000ffff037224 */ /* 0x000fe400078e00ff */
[----:B-1----:R-:W-:-:S04]  /*0f10*/  IMAD.IADD R11, R8, 0x1, R72 ;  /* 0x00000001080b7824 */ /* 0x002fc800078e0248 */
[----:B------:R-:W-:-:S05]  /*0f20*/  IMAD.WIDE R10, R11, 0x4, R44 ;  /* 0x000000040b0a7825 */ /* 0x000fca00078e022c */
[----:B------:R-:W5:Y:S01]  /*0f30*/  @P1 LDG.E.EL R3, desc[UR4][R10.64] ;  /* 0x000000040a031981 */ /* 0x000f62000c2e1900 */
[-C--:B--2---:R-:W-:Y:S02]  /*0f40*/  FSETP.GEU.AND P4, PT, R9, R12.reuse, PT ;  /* 0x0000000c0900720b */ /* 0x084fe40003f8e000 */
[----:B------:R-:W-:Y:S02]  /*0f50*/  FSETP.NAN.AND P2, PT, R12, R12, PT ;  /* 0x0000000c0c00720b */ /* 0x000fe40003f48000 */
[----:B------:R-:W-:-:S09]  /*0f60*/  P2R R2, PR, RZ, 0x10 ;  /* 0x00000010ff027803 */ /* 0x000fd20000000000 */
[----:B------:R-:W-:Y:S02]  /*0f70*/  @P4 FSEL R12, R12, R9, P2 ;  /* 0x000000090c0c4208 */ /* 0x000fe40001000000 */
[-C--:B---3--:R-:W-:Y:S02]  /*0f80*/  FSETP.GEU.AND P4, PT, R7, R16.reuse, PT ;  /* 0x000000100700720b */ /* 0x088fe40003f8e000 */
[----:B------:R-:W-:Y:S01]  /*0f90*/  FSETP.NAN.AND P2, PT, R16, R16, PT ;  /* 0x000000101000720b */ /* 0x000fe20003f48000 */
[----:B------:R-:W-:-:S10]  /*0fa0*/  IMAD.MOV.U32 R9, RZ, RZ, RZ ;  /* 0x000000ffff097224 */ /* 0x000fd400078e00ff */
[----:B------:R-:W-:Y:S01]  /*0fb0*/  @P4 FSEL R16, R16, R7, P2 ;  /* 0x0000000710104208 */ /* 0x000fe20001000000 */
[----:B------:R-:W-:-:S04]  /*0fc0*/  IMAD.IADD R7, R4, 0x1, R72 ;  /* 0x0000000104077824 */ /* 0x000fc800078e0248 */
[----:B------:R-:W-:-:S05]  /*0fd0*/  IMAD.WIDE R6, R7, 0x4, R44 ;  /* 0x0000000407067825 */ /* 0x000fca00078e022c */
[----:B------:R1:W2:Y:S01]  /*0fe0*/  @P0 LDG.E.EL R9, desc[UR4][R6.64] ;  /* 0x0000000406090981 */ /* 0x0002a2000c2e1900 */
[-C--:B----4-:R-:W-:Y:S02]  /*0ff0*/  FSETP.GEU.AND P3, PT, R5, R30.reuse, PT ;  /* 0x0000001e0500720b */ /* 0x090fe40003f6e000 */
[----:B------:R-:W-:-:S11]  /*1000*/  FSETP.NAN.AND P2, PT, R30, R30, PT ;  /* 0x0000001e1e00720b */ /* 0x000fd60003f48000 */
[----:B------:R-:W-:Y:S01]  /*1010*/  @P3 SEL R30, R30, R5, P2 ;  /* 0x000000051e1e3207 */ /* 0x000fe20001000000 */
[--C-:B------:R-:W-:Y:S02]  /*1020*/  IMAD.IADD R5, R4, 0x1, R63.reuse ;  /* 0x0000000104057824 */ /* 0x100fe400078e023f */
[----:B-1----:R-:W-:Y:S02]  /*1030*/  IMAD.IADD R7, R8, 0x1, R63 ;  /* 0x0000000108077824 */ /* 0x002fe400078e023f */
[----:B------:R-:W-:-:S04]  /*1040*/  IMAD.WIDE R4, R5, 0x4, R44 ;  /* 0x0000000405047825 */ /* 0x000fc800078e022c */
[----:B------:R-:W-:Y:S01]  /*1050*/  IMAD.WIDE R6, R7, 0x4, R44 ;  /* 0x0000000407067825 */ /* 0x000fe200078e022c */
[----:B------:R-:W3:Y:S04]  /*1060*/  @P0 LDG.E.EL R28, desc[UR4][R4.64] ;  /* 0x00000004041c0981 */ /* 0x000ee8000c2e1900 */
[----:B------:R-:W4:Y:S01]  /*1070*/  @P1 LDG.E.EL R26, desc[UR4][R6.64] ;  /* 0x00000004061a1981 */ /* 0x000f22000c2e1900 */
[----:B------:R-:W-:Y:S02]  /*1080*/  P2R R37, PR, RZ, 0x8 ;  /* 0x00000008ff257803 */ /* 0x000fe40000000000 */
[----:B------:R-:W-:Y:S01]  /*1090*/  P2R R86, PR, RZ, 0x1 ;  /* 0x00000001ff567803 */ /* 0x000fe20000000000 */
[----:B------:R-:W-:Y:S01]  /*10a0*/  IMAD.MOV.U32 R14, RZ, RZ, RZ ;  /* 0x000000ffff0e7224 */ /* 0x000fe200078e00ff */
[----:B--2---:R-:W-:-:S02]  /*10b0*/  FSETP.GEU.AND P3, PT, R12, R9, PT ;  /* 0x000000090c00720b */ /* 0x004fc40003f6e000 */
[----:B------:R-:W-:Y:S02]  /*10c0*/  FSETP.NAN.AND P2, PT, R9, R9, PT ;  /* 0x000000090900720b */ /* 0x000fe40003f48000 */
[----:B------:R-:W-:-:S09]  /*10d0*/  P2R R36, PR, RZ, 0x8 ;  /* 0x00000008ff247803 */ /* 0x000fd20000000000 */
[----:B------:R-:W-:Y:S02]  /*10e0*/  @P3 FSEL R9, R9, R12, P2 ;  /* 0x0000000c09093208 */ /* 0x000fe40001000000 */
[-C--:B-----5:R-:W-:Y:S02]  /*10f0*/  FSETP.GEU.AND P3, PT, R16, R3.reuse, PT ;  /* 0x000000031000720b */ /* 0x0a0fe40003f6e000 */
[----:B------:R-:W-:Y:S02]  /*1100*/  FSETP.NAN.AND P2, PT, R3, R3, PT ;  /* 0x000000030300720b */ /* 0x000fe40003f48000 */
[----:B------:R-:W-:-:S09]  /*1110*/  P2R R12, PR, RZ, 0x8 ;  /* 0x00000008ff0c7803 */ /* 0x000fd20000000000 */
[----:B------:R-:W-:Y:S02]  /*1120*/  @P3 FSEL R3, R3, R16, P2 ;  /* 0x0000001003033208 */ /* 0x000fe40001000000 */
[----:B---3--:R-:W-:Y:S02]  /*1130*/  FSETP.GEU.AND P3, PT, R9, R28, PT ;  /* 0x0000001c0900720b */ /* 0x008fe40003f6e000 */
[----:B----4-:R-:W-:Y:S02]  /*1140*/  FSETP.GEU.AND P0, PT, R3, R26, PT ;  /* 0x0000001a0300720b */ /* 0x010fe40003f0e000 */
[----:B------:R-:W-:-:S09]  /*1150*/  FSETP.NAN.AND P2, PT, R28, R28, PT ;  /* 0x0000001c1c00720b */ /* 0x000fd20003f48000 */
[----:B------:R-:W-:Y:S02]  /*1160*/  @P3 SEL R28, R28, R9, P2 ;  /* 0x000000091c1c3207 */ /* 0x000fe40001000000 */
[----:B------:R-:W-:-:S04]  /*1170*/  FSETP.NAN.AND P2, PT, R26, R26, PT ;  /* 0x0000001a1a00720b */ /* 0x000fc80003f48000 */
[----:B------:R-:W-:Y:S01]  /*1180*/  @P0 SEL R26, R26, R3, P2 ;  /* 0x000000031a1a0207 */ /* 0x000fe20001000000 */
[----:B------:R-:W-:-:S04]  /*1190*/  VIADD R3, R27, 0x180 ;  /* 0x000001801b037836 */ /* 0x000fc80000000000 */
[----:B------:R-:W-:-:S05]  /*11a0*/  IMAD.HI R4, R3, 0x78787879, RZ ;  /* 0x7878787903047827 */ /* 0x000fca00078e02ff */
[----:B------:R-:W-:-:S04]  /*11b0*/  SHF.R.U32.HI R5, RZ, 0x1f, R4 ;  /* 0x0000001fff057819 */ /* 0x000fc80000011604 */
[----:B------:R-:W-:Y:S01]  /*11c0*/  LEA.HI.SX32 R4, R4, R5, 0x1d ;  /* 0x0000000504047211 */ /* 0x000fe200078feaff */
[----:B------:R-:W-:-:S04]  /*11d0*/  IMAD.HI R23, R3, 0x71625345, RZ ;  /* 0x7162534503177827 */ /* 0x000fc800078e02ff */
[----:B------:R-:W-:Y:S01]  /*11e0*/  IMAD.HI R5, R4, 0x78787879, RZ ;  /* 0x7878787904057827 */ /* 0x000fe200078e02ff */
[----:B------:R-:W-:-:S03]  /*11f0*/  SHF.R.U32.HI R6, RZ, 0x1f, R23 ;  /* 0x0000001fff067819 */ /* 0x000fc60000011617 */
[----:B------:R-:W-:Y:S01]  /*1200*/  IMAD R7, R4, -0x11, R3 ;  /* 0xffffffef04077824 */ /* 0x000fe200078e0203 */
[----:B------:R-:W-:Y:S02]  /*1210*/  SHF.R.U32.HI R8, RZ, 0x1f, R5 ;  /* 0x0000001fff087819 */ /* 0x000fe40000011605 */
[----:B------:R-:W-:Y:S01]  /*1220*/  LEA.HI.SX32 R23, R23, R6, 0x19 ;  /* 0x0000000617177211 */ /* 0x000fe200078fcaff */
[----:B------:R-:W-:Y:S01]  /*1230*/  IMAD R6, R7, 0x240, RZ ;  /* 0x0000024007067824 */ /* 0x000fe200078e02ff */
[----:B------:R-:W-:Y:S02]  /*1240*/  LEA.HI R5, R5, R8, RZ, 0x1d ;  /* 0x0000000805057211 */ /* 0x000fe400078fe8ff */
[----:B------:R-:W-:Y:S01]  /*1250*/  P2R R10, PR, RZ, 0x1 ;  /* 0x00000001ff0a7803 */ /* 0x000fe20000000000 */
[----:B------:R-:W-:Y:S01]  /*1260*/  IMAD R6, R23, 0x56220, R6 ;  /* 0x0005622017067824 */ /* 0x000fe200078e0206 */
[----:B------:R-:W-:Y:S01]  /*1270*/  ISETP.GE.AND P0, PT, R87, 0x120, PT ;  /* 0x000001205700780c */ /* 0x000fe20003f06270 */
[----:B------:R-:W-:-:S03]  /*1280*/  IMAD R5, R5, -0x11, R4 ;  /* 0xffffffef05057824 */ /* 0x000fc600078e0204 */
[----:B------:R-:W-:Y:S01]  /*1290*/  ISETP.LT.AND P2, PT, R3, 0x484, !P0 ;  /* 0x000004840300780c */ /* 0x000fe20004741270 */
[----:B------:R-:W-:-:S04]  /*12a0*/  IMAD R8, R5, 0x4ec0, R6 ;  /* 0x00004ec005087824 */ /* 0x000fc800078e0206 */
[C---:B------:R-:W-:Y:S02]  /*12b0*/  IMAD.IADD R5, R8.reuse, 0x1, R88 ;  /* 0x0000000108057824 */ /* 0x040fe400078e0258 */
[----:B------:R-:W-:Y:S02]  /*12c0*/  IMAD.IADD R7, R8, 0x1, R87 ;  /* 0x0000000108077824 */ /* 0x000fe400078e0257 */
[----:B------:R-:W-:Y:S02]  /*12d0*/  IMAD.MOV.U32 R16, RZ, RZ, RZ ;  /* 0x000000ffff107224 */ /* 0x000fe400078e00ff */
[----:B------:R-:W-:Y:S02]  /*12e0*/  IMAD.MOV.U32 R9, RZ, RZ, RZ ;  /* 0x000000ffff097224 */ /* 0x000fe400078e00ff */
[----:B------:R-:W-:-:S04]  /*12f0*/  IMAD.WIDE R4, R5, 0x4, R44 ;  /* 0x0000000405047825 */ /* 0x000fc800078e022c */
[----:B------:R-:W-:Y:S01]  /*1300*/  IMAD.WIDE R6, R7, 0x4, R44 ;  /* 0x0000000407067825 */ /* 0x000fe200078e022c */
[----:B------:R1:W2:Y:S04]  /*1310*/  @P2 LDG.E.EL R16, desc[UR4][R4.64] ;  /* 0x0000000404102981 */ /* 0x0002a8000c2e1900 */
[----:B------:R3:W2:Y:S01]  /*1320*/  @P2 LDG.E.EL R9, desc[UR4][R6.64] ;  /* 0x0000000406092981 */ /* 0x0006a2000c2e1900 */
[----:B------:R-:W-:-:S04]  /*1330*/  IMAD.IADD R3, R8, 0x1, R89 ;  /* 0x0000000108037824 */ /* 0x000fc800078e0259 */
[----:B-1----:R-:W-:-:S05]  /*1340*/  IMAD.WIDE R4, R3, 0x4, R44 ;  /* 0x0000000403047825 */ /* 0x002fca00078e022c */
[----:B------:R1:W4:Y:S01]  /*1350*/  @P2 LDG.E.EL R14, desc[UR4][R4.64] ;  /* 0x00000004040e2981 */ /* 0x000322000c2e1900 */
[----:B------:R-:W-:Y:S01]  /*1360*/  IMAD.IADD R3, R8, 0x1, R90 ;  /* 0x0000000108037824 */ /* 0x000fe200078e025a */
[----:B---3--:R-:W-:-:S03]  /*1370*/  CS2R R6, SRZ ;  /* 0x0000000000067805 */ /* 0x008fc6000001ff00 */
[----:B-1----:R-:W-:-:S05]  /*1380*/  IMAD.WIDE R4, R3, 0x4, R44 ;  /* 0x0000000403047825 */ /* 0x002fca00078e022c */
[----:B------:R1:W3:Y:S01]  /*1390*/  @P2 LDG.E.EL R7, desc[UR4][R4.64] ;  /* 0x0000000404072981 */ /* 0x0002e2000c2e1900 */
[----:B------:R-:W-:-:S04]  /*13a0*/  IMAD.IADD R3, R8, 0x1, R91 ;  /* 0x0000000108037824 */ /* 0x000fc800078e025b */
[----:B-1----:R-:W-:-:S05]  /*13b0*/  IMAD.WIDE R4, R3, 0x4, R44 ;  /* 0x0000000403047825 */ /* 0x002fca00078e022c */
[----:B------:R1:W5:Y:S01]  /*13c0*/  @P2 LDG.E.EL R6, desc[UR4][R4.64] ;  /* 0x0000000404062981 */ /* 0x000362000c2e1900 */
[----:B------:R-:W-:Y:S02]  /*13d0*/  P2R R15, PR, RZ, 0x2 ;  /* 0x00000002ff0f7803 */ /* 0x000fe40000000000 */
[----:B------:R-:W-:Y:S01]  /*13e0*/  P2R R11, PR, RZ, 0x8 ;  /* 0x00000008ff0b7803 */ /* 0x000fe20000000000 */
[----:B------:R-:W-:-:S04]  /*13f0*/  IMAD.IADD R3, R8, 0x1, R92 ;  /* 0x0000000108037824 */ /* 0x000fc800078e025c */
[----:B-1----:R-:W-:-:S04]  /*1400*/  IMAD.WIDE R4, R3, 0x4, R44 ;  /* 0x0000000403047825 */ /* 0x002fc800078e022c */
[----:B------:R-:W-:Y:S01]  /*1410*/  IMAD.IADD R3, R8, 0x1, R93 ;  /* 0x0000000108037824 */ /* 0x000fe200078e025d */
[C---:B--2---:R-:W-:Y:S02]  /*1420*/  FSETP.GT.AND P1, PT, R16.reuse, R9, PT ;  /* 0x000000091000720b */ /* 0x044fe40003f24000 */
[----:B------:R-:W-:Y:S02]  /*1430*/  FSETP.NAN.AND P3, PT, R16, R16, PT ;  /* 0x000000101000720b */ /* 0x000fe40003f68000 */
[----:B------:R-:W-:-:S09]  /*1440*/  P2R R85, PR, RZ, 0x2 ;  /* 0x00000002ff557803 */ /* 0x000fd20000000000 */
[----:B------:R-:W-:-:S04]  /*1450*/  @!P1 FSEL R16, R16, R9, P3 ;  /* 0x0000000910109208 */ /* 0x000fc80001800000 */
[-C--:B----4-:R-:W-:Y:S02]  /*1460*/  FSETP.GEU.AND P1, PT, R16, R14.reuse, PT ;  /* 0x0000000e1000720b */ /* 0x090fe40003f2e000 */
[----:B------:R-:W-:Y:S02]  /*1470*/  FSETP.NAN.AND P3, PT, R14, R14, PT ;  /* 0x0000000e0e00720b */ /* 0x000fe40003f68000 */
[----:B------:R-:W-:-:S09]  /*1480*/  P2R R84, PR, RZ, 0x2 ;  /* 0x00000002ff547803 */ /* 0x000fd20000000000 */
[----:B------:R-:W-:-:S04]  /*1490*/  @P1 FSEL R14, R14, R16, P3 ;  /* 0x000000100e0e1208 */ /* 0x000fc80001800000 */
[-C--:B---3--:R-:W-:Y:S02]  /*14a0*/  FSETP.GEU.AND P1, PT, R14, R7.reuse, PT ;  /* 0x000000070e00720b */ /* 0x088fe40003f2e000 */
[----:B------:R-:W-:Y:S02]  /*14b0*/  FSETP.NAN.AND P3, PT, R7, R7, PT ;  /* 0x000000070700720b */ /* 0x000fe40003f68000 */
[----:B------:R-:W-:-:S09]  /*14c0*/  P2R R81, PR, RZ, 0x2 ;  /* 0x00000002ff517803 */ /* 0x000fd20000000000 */
[----:B------:R-:W-:-:S04]  /*14d0*/  @P1 FSEL R7, R7, R14, P3 ;  /* 0x0000000e07071208 */ /* 0x000fc80001800000 */
[-C--:B-----5:R-:W-:Y:S02]  /*14e0*/  FSETP.GEU.AND P1, PT, R7, R6.reuse, PT ;  /* 0x000000060700720b */ /* 0x0a0fe40003f2e000 */
[----:B------:R-:W-:-:S11]  /*14f0*/  FSETP.NAN.AND P3, PT, R6, R6, PT ;  /* 0x000000060600720b */ /* 0x000fd60003f68000 */
[----:B------:R-:W-:Y:S01]  /*1500*/  @P1 FSEL R6, R6, R7, P3 ;  /* 0x0000000706061208 */ /* 0x000fe20001800000 */
[----:B------:R-:W-:-:S06]  /*1510*/  IMAD.MOV.U32 R7, RZ, RZ, RZ ;  /* 0x000000ffff077224 */ /* 0x000fcc00078e00ff */
[----:B------:R1:W2:Y:S01]  /*1520*/  @P2 LDG.E.EL R7, desc[UR4][R4.64] ;  /* 0x0000000404072981 */ /* 0x0002a2000c2e1900 */
[----:B------:R-:W-:Y:S02]  /*1530*/  IMAD.MOV.U32 R14, RZ, RZ, RZ ;  /* 0x000000ffff0e7224 */ /* 0x000fe400078e00ff */
[----:B-1----:R-:W-:-:S05]  /*1540*/  IMAD.WIDE R4, R3, 0x4, R44 ;  /* 0x0000000403047825 */ /* 0x002fca00078e022c */
[----:B------:R-:W3:Y:S01]  /*1550*/  @P2 LDG.E.EL R14, desc[UR4][R4.64] ;  /* 0x00000004040e2981 */ /* 0x000ee2000c2e1900 */
[----:B------:R-:W-:Y:S01]  /*1560*/  P2R R79, PR, RZ, 0x2 ;  /* 0x00000002ff4f7803 */ /* 0x000fe20000000000 */
[----:B------:R-:W-:Y:S01]  /*1570*/  IMAD.IADD R9, R8, 0x1, R63 ;  /* 0x0000000108097824 */ /* 0x000fe200078e023f */
[-C--:B--2---:R-:W-:Y:S02]  /*1580*/  FSETP.GEU.AND P1, PT, R6, R7.reuse, PT ;  /* 0x000000070600720b */ /* 0x084fe40003f2e000 */
[----:B------:R-:W-:Y:S02]  /*1590*/  FSETP.NAN.AND P3, PT, R7, R7, PT ;  /* 0x000000070700720b */ /* 0x000fe40003f68000 */
[----:B------:R-:W-:-:S09]  /*15a0*/  P2R R77, PR, RZ, 0x2 ;  /* 0x00000002ff4d7803 */ /* 0x000fd20000000000 */
[----:B------:R-:W-:-:S04]  /*15b0*/  @P1 FSEL R7, R7, R6, P3 ;  /* 0x0000000607071208 */ /* 0x000fc80001800000 */
[-C--:B---3--:R-:W-:Y:S02]  /*15c0*/  FSETP.GEU.AND P1, PT, R7, R14.reuse, PT ;  /* 0x0000000e0700720b */ /* 0x088fe40003f2e000 */
[----:B------:R-:W-:-:S11]  /*15d0*/  FSETP.NAN.AND P3, PT, R14, R14, PT ;  /* 0x0000000e0e00720b */ /* 0x000fd60003f68000 */
[----:B------:R-:W-:Y:S01]  /*15e0*/  @P1 FSEL R14, R14, R7, P3 ;  /* 0x000000070e0e1208 */ /* 0x000fe20001800000 */
[----:B------:R-:W-:-:S04]  /*15f0*/  IMAD.IADD R7, R8, 0x1, R72 ;  /* 0x0000000108077824 */ /* 0x000fc800078e0248 */
[----:B------:R-:W-:-:S05]  /*1600*/  IMAD.WIDE R6, R7, 0x4, R44 ;  /* 0x0000000407067825 */ /* 0x000fca00078e022c */
[----:B------:R1:W2:Y:S02]  /*1610*/  @P2 LDG.E.EL R25, desc[UR4][R6.64] ;  /* 0x0000000406192981 */ /* 0x0002a4000c2e1900 */
[----:B-1----:R-:W-:-:S05]  /*1620*/  IMAD.WIDE R6, R9, 0x4, R44 ;  /* 0x0000000409067825 */ /* 0x002fca00078e022c */
[----:B------:R-:W3:Y:S01]  /*1630*/  @P2 LDG.E.EL R24, desc[UR4][R6.64] ;  /* 0x0000000406182981 */ /* 0x000ee2000c2e1900 */
[----:B------:R-:W-:Y:S01]  /*1640*/  P2R R5, PR, RZ, 0x2 ;  /* 0x00000002ff057803 */ /* 0x000fe20000000000 */
[----:B------:R-:W-:-:S04]  /*1650*/  VIADD R4, R27, 0x200 ;  /* 0x000002001b047836 */ /* 0x000fc80000000000 */
[----:B------:R-:W-:-:S04]  /*1660*/  IMAD.HI R8, R4, 0x78787879, RZ ;  /* 0x7878787904087827 */ /* 0x000fc800078e02ff */
[----:B------:R-:W-:Y:S01]  /*1670*/  IMAD.MOV.U32 R16, RZ, RZ, RZ ;  /* 0x000000ffff107224 */ /* 0x000fe200078e00ff */
[-C--:B--2---:R-:W-:Y:S02]  /*1680*/  FSETP.GEU.AND P1, PT, R14, R25.reuse, PT ;  /* 0x000000190e00720b */ /* 0x084fe40003f2e000 */
[----:B------:R-:W-:Y:S02]  /*1690*/  FSETP.NAN.AND P3, PT, R25, R25, PT ;  /* 0x000000191900720b */ /* 0x000fe40003f68000 */
[----:B------:R-:W-:-:S09]  /*16a0*/  P2R R3, PR, RZ, 0x2 ;  /* 0x00000002ff037803 */ /* 0x000fd20000000000 */
[----:B------:R-:W-:-:S04]  /*16b0*/  @P1 FSEL R25, R25, R14, P3 ;  /* 0x0000000e19191208 */ /* 0x000fc80001800000 */
[-C--:B---3--:R-:W-:Y:S02]  /*16c0*/  FSETP.GEU.AND P1, PT, R25, R24.reuse, PT ;  /* 0x000000181900720b */ /* 0x088fe40003f2e000 */
[----:B------:R-:W-:-:S11]  /*16d0*/  FSETP.NAN.AND P3, PT, R24, R24, PT ;  /* 0x000000181800720b */ /* 0x000fd60003f68000 */
[----:B------:R-:W-:Y:S02]  /*16e0*/  @P1 SEL R24, R24, R25, P3 ;  /* 0x0000001918181207 */ /* 0x000fe40001800000 */
        /* <DEDUP_REMOVED lines=9> */
[----:B------:R-:W-:-:S03]  /*1780*/  LEA.HI R8, R8, R49, RZ, 0x1d ;  /* 0x0000003108087211 */ /* 0x000fc600078fe8ff */
[----:B------:R-:W-:Y:S02]  /*1790*/  IMAD R7, R25, 0x56220, R6 ;  /* 0x0005622019077824 */ /* 0x000fe400078e0206 */
[----:B------:R-:W-:Y:S01]  /*17a0*/  IMAD R8, R8, -0x11, R47 ;  /* 0xffffffef08087824 */ /* 0x000fe200078e022f */
[----:B------:R-:W-:-:S03]  /*17b0*/  ISETP.LT.AND P3, PT, R4, 0x484, !P0 ;  /* 0x000004840400780c */ /* 0x000fc60004761270 */
[----:B------:R-:W-:-:S04]  /*17c0*/  IMAD R8, R8, 0x4ec0, R7 ;  /* 0x00004ec008087824 */ /* 0x000fc800078e0207 */
[C---:B------:R-:W-:Y:S02]  /*17d0*/  IMAD.IADD R7, R8.reuse, 0x1, R88 ;  /* 0x0000000108077824 */ /* 0x040fe400078e0258 */
[----:B------:R-:W-:Y:S02]  /*17e0*/  IMAD.IADD R47, R8, 0x1, R87 ;  /* 0x00000001082f7824 */ /* 0x000fe400078e0257 */
[----:B------:R-:W-:-:S04]  /*17f0*/  IMAD.WIDE R6, R7, 0x4, R44 ;  /* 0x0000000407067825 */ /* 0x000fc800078e022c */
[----:B------:R-:W-:Y:S01]  /*1800*/  IMAD.WIDE R46, R47, 0x4, R44 ;  /* 0x000000042f2e7825 */ /* 0x000fe200078e022c */
[----:B------:R1:W2:Y:S04]  /*1810*/  @P3 LDG.E.EL R53, desc[UR4][R6.64] ;  /* 0x0000000406353981 */ /* 0x0002a8000c2e1900 */
[----:B------:R3:W2:Y:S01]  /*1820*/  @P3 LDG.E.EL R16, desc[UR4][R46.64] ;  /* 0x000000042e103981 */ /* 0x0006a2000c2e1900 */
[----:B------:R-:W-:Y:S02]  /*1830*/  IMAD.IADD R49, R8, 0x1, R89 ;  /* 0x0000000108317824 */ /* 0x000fe400078e0259 */
[----:B------:R-:W-:Y:S02]  /*1840*/  IMAD.MOV.U32 R4, RZ, RZ, RZ ;  /* 0x000000ffff047224 */ /* 0x000fe400078e00ff */
[----:B-1----:R-:W-:-:S05]  /*1850*/  IMAD.WIDE R6, R49, 0x4, R44 ;  /* 0x0000000431067825 */ /* 0x002fca00078e022c */
[----:B------:R1:W4:Y:S01]  /*1860*/  @P3 LDG.E.EL R4, desc[UR4][R6.64] ;  /* 0x0000000406043981 */ /* 0x000322000c2e1900 */
[----:B---3--:R-:W-:Y:S02]  /*1870*/  IMAD.IADD R47, R8, 0x1, R90 ;  /* 0x00000001082f7824 */ /* 0x008fe400078e025a */
[----:B------:R-:W-:Y:S02]  /*1880*/  IMAD.MOV.U32 R49, RZ, RZ, RZ ;  /* 0x000000ffff317224 */ /* 0x000fe400078e00ff */
[----:B-1----:R-:W-:-:S05]  /*1890*/  IMAD.WIDE R6, R47, 0x4, R44 ;  /* 0x000000042f067825 */ /* 0x002fca00078e022c */
[----:B------:R1:W3:Y:S01]  /*18a0*/  @P3 LDG.E.EL R49, desc[UR4][R6.64] ;  /* 0x0000000406313981 */ /* 0x0002e2000c2e1900 */
[----:B------:R-:W-:Y:S02]  /*18b0*/  P2R R9, PR, RZ, 0x2 ;  /* 0x00000002ff097803 */ /* 0x000fe40000000000 */
[----:B------:R-:W-:Y:S01]  /*18c0*/  P2R R38, PR, RZ, 0x10 ;  /* 0x00000010ff267803 */ /* 0x000fe20000000000 */
[----:B------:R-:W-:-:S04]  /*18d0*/  IMAD.IADD R47, R8, 0x1, R91 ;  /* 0x00000001082f7824 */ /* 0x000fc800078e025b */
[----:B-1----:R-:W-:Y:S01]  /*18e0*/  IMAD.WIDE R6, R47, 0x4, R44 ;  /* 0x000000042f067825 */ /* 0x002fe200078e022c */
        /* <DEDUP_REMOVED lines=9> */
[----:B------:R-:W-:-:S11]  /*1980*/  FSETP.NAN.AND P4, PT, R49, R49, PT ;  /* 0x000000313100720b */ /* 0x000fd60003f88000 */
[----:B------:R-:W-:Y:S01]  /*1990*/  @P1 FSEL R49, R49, R4, P4 ;  /* 0x0000000431311208 */ /* 0x000fe20002000000 */
[----:B------:R-:W-:-:S06]  /*19a0*/  IMAD.MOV.U32 R4, RZ, RZ, RZ ;  /* 0x000000ffff047224 */ /* 0x000fcc00078e00ff */
[----:B------:R1:W2:Y:S01]  /*19b0*/  @P3 LDG.E.EL R4, desc[UR4][R6.64] ;  /* 0x0000000406043981 */ /* 0x0002a2000c2e1900 */
[----:B------:R-:W-:Y:S01]  /*19c0*/  P2R R80, PR, RZ, 0x2 ;  /* 0x00000002ff507803 */ /* 0x000fe20000000000 */
[----:B------:R-:W-:-:S04]  /*19d0*/  IMAD.IADD R47, R8, 0x1, R92 ;  /* 0x00000001082f7824 */ /* 0x000fc800078e025c */
[----:B-1----:R-:W-:-:S04]  /*19e0*/  IMAD.WIDE R6, R47, 0x4, R44 ;  /* 0x000000042f067825 */ /* 0x002fc800078e022c */
[----:B------:R-:W-:Y:S02]  /*19f0*/  IMAD.IADD R47, R8, 0x1, R93 ;  /* 0x00000001082f7824 */ /* 0x000fe400078e025d */
[----:B------:R-:W-:Y:S02]  /*1a00*/  IMAD.MOV.U32 R16, RZ, RZ, RZ ;  /* 0x000000ffff107224 */ /* 0x000fe400078e00ff */
[----:B------:R-:W-:-:S05]  /*1a10*/  IMAD.WIDE R46, R47, 0x4, R44 ;  /* 0x000000042f2e7825 */ /* 0x000fca00078e022c */
[----:B------:R-:W3:Y:S01]  /*1a20*/  @P3 LDG.E.EL R16, desc[UR4][R46.64] ;  /* 0x000000042e103981 */ /* 0x000ee2000c2e1900 */
[-C--:B--2---:R-:W-:Y:S02]  /*1a30*/  FSETP.GEU.AND P1, PT, R49, R4.reuse, PT ;  /* 0x000000043100720b */ /* 0x084fe40003f2e000 */
[----:B------:R-:W-:-:S11]  /*1a40*/  FSETP.NAN.AND P4, PT, R4, R4, PT ;  /* 0x000000040400720b */ /* 0x000fd60003f88000 */
[----:B------:R-:W-:Y:S01]  /*1a50*/  @P1 FSEL R4, R4, R49, P4 ;  /* 0x0000003104041208 */ /* 0x000fe20002000000 */
[----:B------:R-:W-:-:S06]  /*1a60*/  IMAD.MOV.U32 R49, RZ, RZ, RZ ;  /* 0x000000ffff317224 */ /* 0x000fcc00078e00ff */
[----:B------:R1:W2:Y:S01]  /*1a70*/  @P3 LDG.E.EL R49, desc[UR4][R6.64] ;  /* 0x0000000406313981 */ /* 0x0002a2000c2e1900 */
[----:B------:R-:W-:Y:S01]  /*1a80*/  P2R R78, PR, RZ, 0x2 ;  /* 0x00000002ff4e7803 */ /* 0x000fe20000000000 */
[----:B------:R-:W-:Y:S02]  /*1a90*/  IMAD.MOV.U32 R53, RZ, RZ, RZ ;  /* 0x000000ffff357224 */ /* 0x000fe400078e00ff */
[----:B-1----:R-:W-:-:S04]  /*1aa0*/  IMAD.IADD R7, R8, 0x1, R72 ;  /* 0x0000000108077824 */ /* 0x002fc800078e0248 */
[----:B------:R-:W-:-:S05]  /*1ab0*/  IMAD.WIDE R46, R7, 0x4, R44 ;  /* 0x00000004072e7825 */ /* 0x000fca00078e022c */
[----:B------:R1:W4:Y:S01]  /*1ac0*/  @P3 LDG.E.EL R53, desc[UR4][R46.64] ;  /* 0x000000042e353981 */ /* 0x000322000c2e1900 */
[----:B------:R-:W-:Y:S01]  /*1ad0*/  IMAD.MOV.U32 R22, RZ, RZ, RZ ;  /* 0x000000ffff167224 */ /* 0x000fe200078e00ff */
        /* <DEDUP_REMOVED lines=8> */
[----:B-1----:R-:W-:-:S05]  /*1b60*/  IMAD.WIDE R46, R49, 0x4, R44 ;  /* 0x00000004312e7825 */ /* 0x002fca00078e022c */
[----:B------:R-:W2:Y:S01]  /*1b70*/  @P3 LDG.E.EL R22, desc[UR4][R46.64] ;  /* 0x000000042e163981 */ /* 0x000ea2000c2e1900 */
[----:B------:R-:W-:Y:S02]  /*1b80*/  P2R R4, PR, RZ, 0x2 ;  /* 0x00000002ff047803 */ /* 0x000fe40000000000 */
[-C--:B----4-:R-:W-:Y:S02]  /*1b90*/  FSETP.GEU.AND P1, PT, R16, R53.reuse, PT ;  /* 0x000000351000720b */ /* 0x090fe40003f2e000 */
[----:B------:R-:W-:Y:S02]  /*1ba0*/  FSETP.NAN.AND P4, PT, R53, R53, PT ;  /* 0x000000353500720b */ /* 0x000fe40003f88000 */
[----:B------:R-:W-:-:S09]  /*1bb0*/  P2R R7, PR, RZ, 0x2 ;  /* 0x00000002ff077803 */ /* 0x000fd20000000000 */
[----:B------:R-:W-:-:S04]  /*1bc0*/  @P1 FSEL R53, R53, R16, P4 ;  /* 0x0000001035351208 */ /* 0x000fc80002000000 */
[-C--:B--2---:R-:W-:Y:S02]  /*1bd0*/  FSETP.GEU.AND P1, PT, R53, R22.reuse, PT ;  /* 0x000000163500720b */ /* 0x084fe40003f2e000 */
[----:B------:R-:W-:-:S11]  /*1be0*/  FSETP.NAN.AND P4, PT, R22, R22, PT ;  /* 0x000000161600720b */ /* 0x000fd60003f88000 */
        /* <DEDUP_REMOVED lines=16> */
[----:B------:R-:W-:Y:S01]  /*1cf0*/  IMAD R62, R49, 0x4ec0, R62 ;  /* 0x00004ec0313e7824 */ /* 0x000fe200078e023e */
[----:B------:R-:W-:-:S03]  /*1d00*/  CS2R R56, SRZ ;  /* 0x0000000000387805 */ /* 0x000fc6000001ff00 */
[C---:B------:R-:W-:Y:S02]  /*1d10*/  IMAD.IADD R47, R62.reuse, 0x1, R88 ;  /* 0x000000013e2f7824 */ /* 0x040fe400078e0258 */
[----:B------:R-:W-:Y:S02]  /*1d20*/  IMAD.IADD R49, R62, 0x1, R87 ;  /* 0x000000013e317824 */ /* 0x000fe400078e0257 */
[----:B------:R-:W-:-:S04]  /*1d30*/  IMAD.WIDE R46, R47, 0x4, R44 ;  /* 0x000000042f2e7825 */ /* 0x000fc800078e022c */
[----:B------:R-:W-:Y:S01]  /*1d40*/  IMAD.WIDE R48, R49, 0x4, R44 ;  /* 0x0000000431307825 */ /* 0x000fe200078e022c */
[----:B------:R-:W2:Y:S04]  /*1d50*/  @P4 LDG.E.EL R56, desc[UR4][R46.64] ;  /* 0x000000042e384981 */ /* 0x000ea8000c2e1900 */
[----:B------:R1:W2:Y:S01]  /*1d60*/  @P4 LDG.E.EL R55, desc[UR4][R48.64] ;  /* 0x0000000430374981 */ /* 0x0002a2000c2e1900 */
[----:B------:R-:W-:Y:S02]  /*1d70*/  P2R R8, PR, RZ, 0x2 ;  /* 0x00000002ff087803 */ /* 0x000fe40000000000 */
[----:B------:R-:W-:Y:S01]  /*1d80*/  P2R R51, PR, RZ, 0x20 ;  /* 0x00000020ff337803 */ /* 0x000fe20000000000 */
[----:B-1----:R-:W-:Y:S02]  /*1d90*/  IMAD.IADD R49, R62, 0x1, R90 ;  /* 0x000000013e317824 */ /* 0x002fe400078e025a */
[----:B------:R-:W-:Y:S01]  /*1da0*/  IMAD.MOV.U32 R48, RZ, RZ, RZ ;  /* 0x000000ffff307224 */ /* 0x000fe200078e00ff */
[----:B--2---:R-:W-:-:S02]  /*1db0*/  FSETP.GT.AND P1, PT, R56, R55, PT ;  /* 0x000000373800720b */ /* 0x004fc40003f24000 */
[----:B------:R-:W-:-:S11]  /*1dc0*/  FSETP.NAN.AND P5, PT, R56, R56, PT ;  /* 0x000000383800720b */ /* 0x000fd60003fa8000 */
[----:B------:R-:W-:Y:S01]  /*1dd0*/  @!P1 FSEL R56, R56, R55, P5 ;  /* 0x0000003738389208 */ /* 0x000fe20002800000 */
[----:B------:R-:W-:-:S04]  /*1de0*/  IMAD.IADD R55, R62, 0x1, R89 ;  /* 0x000000013e377824 */ /* 0x000fc800078e0259 */
[----:B------:R-:W-:-:S05]  /*1df0*/  IMAD.WIDE R46, R55, 0x4, R44 ;  /* 0x00000004372e7825 */ /* 0x000fca00078e022c */
[----:B------:R1:W2:Y:S02]  /*1e00*/  @P4 LDG.E.EL R57, desc[UR4][R46.64] ;  /* 0x000000042e394981 */ /* 0x0002a4000c2e1900 */
[----:B-1----:R-:W-:-:S05]  /*1e10*/  IMAD.WIDE R46, R49, 0x4, R44 ;  /* 0x00000004312e7825 */ /* 0x002fca00078e022c */
[----:B------:R1:W3:Y:S01]  /*1e20*/  @P4 LDG.E.EL R48, desc[UR4][R46.64] ;  /* 0x000000042e304981 */ /* 0x0002e2000c2e1900 */
[----:B------:R-:W-:-:S04]  /*1e30*/  IMAD.IADD R49, R62, 0x1, R91 ;  /* 0x000000013e317824 */ /* 0x000fc800078e025b */
[----:B-1----:R-:W-:-:S05]  /*1e40*/  IMAD.WIDE R46, R49, 0x4, R44 ;  /* 0x00000004312e7825 */ /* 0x002fca00078e022c */
[----:B------:R1:W4:Y:S01]  /*1e50*/  @P4 LDG.E.EL R59, desc[UR4][R46.64] ;  /* 0x000000042e3b4981 */ /* 0x000322000c2e1900 */
[----:B------:R-:W-:Y:S01]  /*1e60*/  P2R R53, PR, RZ, 0x2 ;  /* 0x00000002ff357803 */ /* 0x000fe20000000000 */
[----:B------:R-:W-:-:S04]  /*1e70*/  IMAD.IADD R49, R62, 0x1, R92 ;  /* 0x000000013e317824 */ /* 0x000fc800078e025c */
[----:B-1----:R-:W-:-:S04]  /*1e80*/  IMAD.WIDE R46, R49, 0x4, R44 ;  /* 0x00000004312e7825 */ /* 0x002fc800078e022c */
[----:B------:R-:W-:Y:S01]  /*1e90*/  IMAD.IADD R49, R62, 0x1, R93 ;  /* 0x000000013e317824 */ /* 0x000fe200078e025d */
[-C--:B--2---:R-:W-:Y:S02]  /*1ea0*/  FSETP.GEU.AND P1, PT, R56, R57.reuse, PT ;  /* 0x000000393800720b */ /* 0x084fe40003f2e000 */
[----:B------:R-:W-:Y:S02]  /*1eb0*/  FSETP.NAN.AND P5, PT, R57, R57, PT ;  /* 0x000000393900720b */ /* 0x000fe40003fa8000 */
[----:B------:R-:W-:-:S09]  /*1ec0*/  P2R R55, PR, RZ, 0x2 ;  /* 0x00000002ff377803 */ /* 0x000fd20000000000 */
[----:B------:R-:W-:-:S04]  /*1ed0*/  @P1 FSEL R57, R57, R56, P5 ;  /* 0x0000003839391208 */ /* 0x000fc80002800000 */
[-C--:B---3--:R-:W-:Y:S02]  /*1ee0*/  FSETP.GEU.AND P1, PT, R57, R48.reuse, PT ;  /* 0x000000303900720b */ /* 0x088fe40003f2e000 */
[----:B------:R-:W-:Y:S02]  /*1ef0*/  FSETP.NAN.AND P5, PT, R48, R48, PT ;  /* 0x000000303000720b */ /* 0x000fe40003fa8000 */
[----:B------:R-:W-:-:S09]  /*1f00*/  P2R R56, PR, RZ, 0x2 ;  /* 0x00000002ff387803 */ /* 0x000fd20000000000 */
[----:B------:R-:W-:-:S04]  /*1f10*/  @P1 FSEL R48, R48, R57, P5 ;  /* 0x0000003930301208 */ /* 0x000fc80002800000 */
[-C--:B----4-:R-:W-:Y:S02]  /*1f20*/  FSETP.GEU.AND P1, PT, R48, R59.reuse, PT ;  /* 0x0000003b3000720b */ /* 0x090fe40003f2e000 */
[----:B------:R-:W-:-:S11]  /*1f30*/  FSETP.NAN.AND P5, PT, R59, R59, PT ;  /* 0x0000003b3b00720b */ /* 0x000fd60003fa8000 */
[----:B------:R-:W-:Y:S01]  /*1f40*/  @P1 FSEL R59, R59, R48, P5 ;  /* 0x000000303b3b1208 */ /* 0x000fe20002800000 */
[----:B------:R-:W-:-:S06]  /*1f50*/  IMAD.MOV.U32 R48, RZ, RZ, RZ ;  /* 0x000000ffff307224 */ /* 0x000fcc00078e00ff */
[----:B------:R1:W2:Y:S02]  /*1f60*/  @P4 LDG.E.EL R48, desc[UR4][R46.64] ;  /* 0x000000042e304981 */ /* 0x0002a4000c2e1900 */
[----:B-1----:R-:W-:-:S05]  /*1f70*/  IMAD.WIDE R46, R49, 0x4, R44 ;  /* 0x00000004312e7825 */ /* 0x002fca00078e022c */
[----:B------:R1:W3:Y:S01]  /*1f80*/  @P4 LDG.E.EL R61, desc[UR4][R46.64] ;  /* 0x000000042e3d4981 */ /* 0x0002e2000c2e1900 */
[----:B------:R-:W-:Y:S01]  /*1f90*/  P2R R57, PR, RZ, 0x2 ;  /* 0x00000002ff397803 */ /* 0x000fe20000000000 */
[----:B------:R-:W-:-:S04]  /*1fa0*/  IMAD.IADD R49, R62, 0x1, R72 ;  /* 0x000000013e317824 */ /* 0x000fc800078e0248 */
[----:B-1----:R-:W-:Y:S01]  /*1fb0*/  IMAD.WIDE R46, R49, 0x4, R44 ;  /* 0x00000004312e7825 */ /* 0x002fe200078e022c */
[-C--:B--2---:R-:W-:Y:S02]  /*1fc0*/  FSETP.GEU.AND P1, PT, R59, R48.reuse, PT ;  /* 0x000000303b00720b */ /* 0x084fe40003f2e000 */
        /* <DEDUP_REMOVED lines=10> */
[----:B-1----:R-:W-:Y:S01]  /*2070*/  IMAD.WIDE R46, R49, 0x4, R44 ;  /* 0x00000004312e7825 */ /* 0x002fe200078e022c */
[-C--:B--2---:R-:W-:Y:S02]  /*2080*/  FSETP.GEU.AND P1, PT, R61, R48.reuse, PT ;  /* 0x000000303d00720b */ /* 0x084fe40003f2e000 */
[----:B------:R-:W-:-:S11]  /*2090*/  FSETP.NAN.AND P5, PT, R48, R48, PT ;  /* 0x000000303000720b */ /* 0x000fd60003fa8000 */
[----:B------:R-:W-:Y:S01]  /*20a0*/  @P1 FSEL R48, R48, R61, P5 ;  /* 0x0000003d30301208 */ /* 0x000fe20002800000 */
[----:B------:R-:W-:-:S06]  /*20b0*/  IMAD.MOV.U32 R61, RZ, RZ, RZ ;  /* 0x000000ffff3d7224 */ /* 0x000fcc00078e00ff */
[----:B------:R1:W2:Y:S01]  /*20c0*/  @P4 LDG.E.EL R61, desc[UR4][R46.64] ;  /* 0x000000042e3d4981 */ /* 0x0002a2000c2e1900 */
[----:B------:R-:W-:Y:S01]  /*20d0*/  P2R R60, PR, RZ, 0x2 ;  /* 0x00000002ff3c7803 */ /* 0x000fe20000000000 */
[----:B------:R-:W-:-:S04]  /*20e0*/  VIADD R66, R27, 0x300 ;  /* 0x000003001b427836 */ /* 0x000fc80000000000 */
[----:B------:R-:W-:-:S05]  /*20f0*/  IMAD.HI R63, R66, 0x71625345, RZ ;  /* 0x71625345423f7827 */ /* 0x000fca00078e02ff */
[----:B-1----:R-:W-:-:S04]  /*2100*/  SHF.R.U32.HI R46, RZ, 0x1f, R63 ;  /* 0x0000001fff2e7819 */ /* 0x002fc8000001163f */
[----:B------:R-:W-:Y:S02]  /*2110*/  LEA.HI.SX32 R63, R63, R46, 0x19 ;  /* 0x0000002e3f3f7211 */ /* 0x000fe400078fcaff */
[-C--:B--2---:R-:W-:Y:S02]  /*2120*/  FSETP.GEU.AND P1, PT, R48, R61.reuse, PT ;  /* 0x0000003d3000720b */ /* 0x084fe40003f2e000 */
[----:B------:R-:W-:-:S11]  /*2130*/  FSETP.NAN.AND P5, PT, R61, R61, PT ;  /* 0x0000003d3d00720b */ /* 0x000fd60003fa8000 */
[----:B------:R-:W-:Y:S01]  /*2140*/  @P1 SEL R61, R61, R48, P5 ;  /* 0x000000303d3d1207 */ /* 0x000fe20002800000 */
[----:B------:R-:W-:-:S05]  /*2150*/  IMAD.HI R48, R66, 0x78787879, RZ ;  /* 0x7878787942307827 */ /* 0x000fca00078e02ff */
[----:B------:R-:W-:-:S04]  /*2160*/  SHF.R.U32.HI R49, RZ, 0x1f, R48 ;  /* 0x0000001fff317819 */ /* 0x000fc80000011630 */
[----:B------:R-:W-:-:S05]  /*2170*/  LEA.HI.SX32 R49, R48, R49, 0x1d ;  /* 0x0000003130317211 */ /* 0x000fca00078feaff */
[----:B------:R-:W-:-:S04]  /*2180*/  IMAD.HI R48, R49, 0x78787879, RZ ;  /* 0x7878787931307827 */ /* 0x000fc800078e02ff */
[----:B------:R-:W-:Y:S01]  /*2190*/  IMAD R47, R49, -0x11, R66 ;  /* 0xffffffef312f7824 */ /* 0x000fe200078e0242 */
[----:B------:R-:W-:-:S03]  /*21a0*/  SHF.R.U32.HI R65, RZ, 0x1f, R48 ;  /* 0x0000001fff417819 */ /* 0x000fc60000011630 */
        /* <DEDUP_REMOVED lines=10> */
[----:B------:R-:W2:Y:S04]  /*2250*/  @P5 LDG.E.EL R68, desc[UR4][R46.64] ;  /* 0x000000042e445981 */ /* 0x000ea8000c2e1900 */
[----:B------:R1:W2:Y:S01]  /*2260*/  @P5 LDG.E.EL R67, desc[UR4][R48.64] ;  /* 0x0000000430435981 */ /* 0x0002a2000c2e1900 */
[----:B------:R-:W-:Y:S01]  /*2270*/  P2R R62, PR, RZ, 0x2 ;  /* 0x00000002ff3e7803 */ /* 0x000fe20000000000 */
[----:B------:R-:W-:Y:S02]  /*2280*/  IMAD.MOV.U32 R71, RZ, RZ, RZ ;  /* 0x000000ffff477224 */ /* 0x000fe400078e00ff */
        /* <DEDUP_REMOVED lines=12> */
[----:B------:R-:W4:Y:S01]  /*2350*/  @P5 LDG.E.EL R48, desc[UR4][R46.64] ;  /* 0x000000042e305981 */ /* 0x000f22000c2e1900 */
[----:B------:R-:W-:Y:S01]  /*2360*/  P2R R66, PR, RZ, 0x2 ;  /* 0x00000002ff427803 */ /* 0x000fe20000000000 */
[----:B------:R-:W-:Y:S01]  /*2370*/  IMAD.MOV.U32 R49, RZ, RZ, RZ ;  /* 0x000000ffff317224 */ /* 0x000fe200078e00ff */
        /* <DEDUP_REMOVED lines=11> */
[----:B------:R-:W-:-:S04]  /*2430*/  IMAD.IADD R71, R65, 0x1, R92 ;  /* 0x0000000141477824 */ /* 0x000fc800078e025c */
[----:B------:R-:W-:-:S05]  /*2440*/  IMAD.WIDE R46, R71, 0x4, R44 ;  /* 0x00000004472e7825 */ /* 0x000fca00078e022c */
        /* <DEDUP_REMOVED lines=8> */
[----:B------:R-:W2:Y:S01]  /*24d0*/  @P5 LDG.E.EL R48, desc[UR4][R46.64] ;  /* 0x000000042e305981 */ /* 0x000ea2000c2e1900 */
[----:B------:R-:W-:Y:S02]  /*24e0*/  P2R R70, PR, RZ, 0x2 ;  /* 0x00000002ff467803 */ /* 0x000fe40000000000 */
[-C--:B--2---:R-:W-:Y:S02]  /*24f0*/  FSETP.GEU.AND P1, PT, R49, R48.reuse, PT ;  /* 0x000000303100720b */ /* 0x084fe40003f2e000 */
[----:B------:R-:W-:-:S11]  /*2500*/  FSETP.NAN.AND P6, PT, R48, R48, PT ;  /* 0x000000303000720b */ /* 0x000fd60003fc8000 */
[----:B------:R-:W-:Y:S01]  /*2510*/  @P1 FSEL R48, R48, R49, P6 ;  /* 0x0000003130301208 */ /* 0x000fe20003000000 */
[----:B------:R-:W-:Y:S02]  /*2520*/  IMAD.IADD R49, R65, 0x1, R72 ;  /* 0x0000000141317824 */ /* 0x000fe400078e0248 */
[----:B------:R-:W-:Y:S02]  /*2530*/  IMAD.MOV.U32 R72, RZ, RZ, RZ ;  /* 0x000000ffff487224 */ /* 0x000fe400078e00ff */
[----:B------:R-:W-:-:S05]  /*2540*/  IMAD.WIDE R46, R49, 0x4, R44 ;  /* 0x00000004312e7825 */ /* 0x000fca00078e022c */
[----:B------:R1:W2:Y:S01]  /*2550*/  @P5 LDG.E.EL R72, desc[UR4][R46.64] ;  /* 0x000000042e485981 */ /* 0x0002a2000c2e1900 */
[----:B------:R-:W-:Y:S01]  /*2560*/  P2R R71, PR, RZ, 0x2 ;  /* 0x00000002ff477803 */ /* 0x000fe20000000000 */
[----:B-1----:R-:W-:-:S04]  /*2570*/  VIADD R46, R27, 0x380 ;  /* 0x000003801b2e7836 */ /* 0x002fc80000000000 */
[----:B------:R-:W-:Y:S01]  /*2580*/  IMAD.HI R74, R46, 0x71625345, RZ ;  /* 0x716253452e4a7827 */ /* 0x000fe200078e02ff */
[----:B------:R-:W-:Y:S02]  /*2590*/  P2R R64, PR, RZ, 0x10 ;  /* 0x00000010ff407803 */ /* 0x000fe40000000000 */
[----:B------:R-:W-:Y:S02]  /*25a0*/  P2R R16, PR, RZ, 0x8 ;  /* 0x00000008ff107803 */ /* 0x000fe40000000000 */
[----:B------:R-:W-:Y:S02]  /*25b0*/  ISETP.NE.AND P4, PT, R52, RZ, PT ;  /* 0x000000ff3400720c */ /* 0x000fe40003f85270 */
[----:B------:R-:W-:Y:S01]  /*25c0*/  ISETP.NE.AND P3, PT, R43, RZ, PT ;  /* 0x000000ff2b00720c */ /* 0x000fe20003f65270 */
[----:B------:R-:W-:Y:S01]  /*25d0*/  IMAD.MOV.U32 R52, RZ, RZ, RZ ;  /* 0x000000ffff347224 */ /* 0x000fe200078e00ff */
[-C--:B--2---:R-:W-:Y:S02]  /*25e0*/  FSETP.GEU.AND P1, PT, R48, R72.reuse, PT ;  /* 0x000000483000720b */ /* 0x084fe40003f2e000 */
[----:B------:R-:W-:-:S11]  /*25f0*/  FSETP.NAN.AND P6, PT, R72, R72, PT ;  /* 0x000000484800720b */ /* 0x000fd60003fc8000 */
[----:B------:R-:W-:Y:S01]  /*2600*/  @P1 FSEL R72, R72, R48, P6 ;  /* 0x0000003048481208 */ /* 0x000fe20003000000 */
[----:B------:R-:W-:-:S05]  /*2610*/  IMAD.HI R48, R46, 0x78787879, RZ ;  /* 0x787878792e307827 */ /* 0x000fca00078e02ff */
[----:B------:R-:W-:-:S04]  /*2620*/  SHF.R.U32.HI R49, RZ, 0x1f, R48 ;  /* 0x0000001fff317819 */ /* 0x000fc80000011630 */
[----:B------:R-:W-:Y:S02]  /*2630*/  LEA.HI.SX32 R47, R48, R49, 0x1d ;  /* 0x00000031302f7211 */ /* 0x000fe400078feaff */
[----:B------:R-:W-:-:S03]  /*2640*/  SHF.R.U32.HI R49, RZ, 0x1f, R74 ;  /* 0x0000001fff317819 */ /* 0x000fc6000001164a */
[----:B------:R-:W-:Y:S01]  /*2650*/  IMAD.HI R48, R47, 0x78787879, RZ ;  /* 0x787878792f307827 */ /* 0x000fe200078e02ff */
[----:B------:R-:W-:-:S04]  /*2660*/  LEA.HI.SX32 R74, R74, R49, 0x19 ;  /* 0x000000314a4a7211 */ /* 0x000fc800078fcaff */
[----:B------:R-:W-:-:S04]  /*2670*/  SHF.R.U32.HI R49, RZ, 0x1f, R48 ;  /* 0x0000001fff317819 */ /* 0x000fc80000011630 */
[----:B------:R-:W-:Y:S01]  /*2680*/  LEA.HI R49, R48, R49, RZ, 0x1d ;  /* 0x0000003130317211 */ /* 0x000fe200078fe8ff */
[----:B------:R-:W-:-:S04]  /*2690*/  IMAD R48, R47, -0x11, R46 ;  /* 0xffffffef2f307824 */ /* 0x000fc800078e022e */
[----:B------:R-:W-:Y:S02]  /*26a0*/  IMAD R48, R48, 0x240, RZ ;  /* 0x0000024030307824 */ /* 0x000fe400078e02ff */
[----:B------:R-:W-:Y:S02]  /*26b0*/  IMAD R49, R49, -0x11, R47 ;  /* 0xffffffef31317824 */ /* 0x000fe400078e022f */
[----:B------:R-:W-:Y:S01]  /*26c0*/  IMAD R48, R74, 0x56220, R48 ;  /* 0x000562204a307824 */ /* 0x000fe200078e0230 */
[----:B------:R-:W-:-:S03]  /*26d0*/  ISETP.LT.AND P6, PT, R46, 0x484, !P0 ;  /* 0x000004842e00780c */ /* 0x000fc600047c1270 */
[----:B------:R-:W-:Y:S01]  /*26e0*/  IMAD R75, R49, 0x4ec0, R48 ;  /* 0x00004ec0314b7824 */ /* 0x000fe200078e0230 */
[----:B------:R-:W-:-:S03]  /*26f0*/  ISETP.NE.AND P0, PT, R54, RZ, PT ;  /* 0x000000ff3600720c */ /* 0x000fc60003f05270 */
[C---:B------:R-:W-:Y:S02]  /*2700*/  IMAD.IADD R47, R75.reuse, 0x1, R88 ;  /* 0x000000014b2f7824 */ /* 0x040fe400078e0258 */
[----:B------:R-:W-:Y:S02]  /*2710*/  IMAD.IADD R48, R75, 0x1, R87 ;  /* 0x000000014b307824 */ /* 0x000fe400078e0257 */
[----:B------:R-:W-:Y:S02]  /*2720*/  IMAD.MOV.U32 R54, RZ, RZ, RZ ;  /* 0x000000ffff367224 */ /* 0x000fe400078e00ff */
[----:B------:R-:W-:Y:S02]  /*2730*/  IMAD.MOV.U32 R88, RZ, RZ, RZ ;  /* 0x000000ffff587224 */ /* 0x000fe400078e00ff */
[----:B------:R-:W-:-:S04]  /*2740*/  IMAD.WIDE R46, R47, 0x4, R44 ;  /* 0x000000042f2e7825 */ /* 0x000fc800078e022c */
[----:B------:R-:W-:Y:S01]  /*2750*/  IMAD.WIDE R48, R48, 0x4, R44 ;  /* 0x0000000430307825 */ /* 0x000fe200078e022c */
[----:B------:R-:W2:Y:S04]  /*2760*/  @P6 LDG.E.EL R54, desc[UR4][R46.64] ;  /* 0x000000042e366981 */ /* 0x000ea8000c2e1900 */
[----:B------:R1:W2:Y:S01]  /*2770*/  @P6 LDG.E.EL R88, desc[UR4][R48.64] ;  /* 0x0000000430586981 */ /* 0x0002a2000c2e1900 */
[----:B------:R-:W-:Y:S01]  /*2780*/  IMAD.IADD R43, R75, 0x1, R89 ;  /* 0x000000014b2b7824 */ /* 0x000fe200078e0259 */
[----:B-1----:R-:W-:Y:S02]  /*2790*/  P2R R49, PR, RZ, 0x10 ;  /* 0x00000010ff317803 */ /* 0x002fe40000000000 */
[----:B------:R-:W-:Y:S01]  /*27a0*/  ISETP.NE.AND P4, PT, R42, RZ, PT ;  /* 0x000000ff2a00720c */ /* 0x000fe20003f85270 */
[----:B------:R-:W-:-:S05]  /*27b0*/  IMAD.WIDE R42, R43, 0x4, R44 ;  /* 0x000000042b2a7825 */ /* 0x000fca00078e022c */
        /* <DEDUP_REMOVED lines=9> */
[-C--:B---3--:R-:W-:Y:S02]  /*2850*/  FSETP.GEU.AND P2, PT, R54, R52.reuse, PT ;  /* 0x000000343600720b */ /* 0x088fe40003f4e000 */
[----:B------:R-:W-:-:S11]  /*2860*/  FSETP.NAN.AND P1, PT, R52, R52, PT ;  /* 0x000000343400720b */ /* 0x000fd60003f28000 */
[----:B------:R-:W-:Y:S01]  /*2870*/  @P2 FSEL R52, R52, R54, P1 ;  /* 0x0000003634342208 */ /* 0x000fe20000800000 */
[----:B------:R-:W-:-:S06]  /*2880*/  IMAD.MOV.U32 R54, RZ, RZ, RZ ;  /* 0x000000ffff367224 */ /* 0x000fcc00078e00ff */
[----:B------:R1:W2:Y:S01]  /*2890*/  @P6 LDG.E.EL R54, desc[UR4][R42.64] ;  /* 0x000000042a366981 */ /* 0x0002a2000c2e1900 */
[----:B------:R-:W-:Y:S02]  /*28a0*/  P2R R47, PR, RZ, 0x4 ;  /* 0x00000004ff2f7803 */ /* 0x000fe40000000000 */
[----:B-1----:R-:W-:Y:S02]  /*28b0*/  SEL R43, RZ, 0x1, !P0 ;  /* 0x00000001ff2b7807 */ /* 0x002fe40004000000 */
[----:B------:R-:W-:Y:S02]  /*28c0*/  ISETP.NE.AND P0, PT, R40, RZ, PT ;  /* 0x000000ff2800720c */ /* 0x000fe40003f05270 */
[-C--:B--2---:R-:W-:Y:S02]  /*28d0*/  FSETP.GEU.AND P2, PT, R52, R54.reuse, PT ;  /* 0x000000363400720b */ /* 0x084fe40003f4e000 */
[----:B------:R-:W-:-:S11]  /*28e0*/  FSETP.NAN.AND P1, PT, R54, R54, PT ;  /* 0x000000363600720b */ /* 0x000fd60003f28000 */
[----:B------:R-:W-:Y:S02]  /*28f0*/  @P2 FSEL R54, R54, R52, P1 ;  /* 0x0000003436362208 */ /* 0x000fe40000800000 */
[----:B------:R-:W-:Y:S01]  /*2900*/  ISETP.NE.AND P1, PT, R41, RZ, PT ;  /* 0x000000ff2900720c */ /* 0x000fe20003f25270 */
[----:B------:R-:W-:Y:S02]  /*2910*/  IMAD.IADD R41, R75, 0x1, R91 ;  /* 0x000000014b297824 */ /* 0x000fe400078e025b */
[----:B------:R-:W-:Y:S02]  /*2920*/  IMAD.MOV.U32 R52, RZ, RZ, RZ ;  /* 0x000000ffff347224 */ /* 0x000fe400078e00ff */
[----:B------:R-:W-:-:S05]  /*2930*/  IMAD.WIDE R40, R41, 0x4, R44 ;  /* 0x0000000429287825 */ /* 0x000fca00078e022c */
[----:B------:R-:W2:Y:S01]  /*2940*/  @P6 LDG.E.EL R52, desc[UR4][R40.64] ;  /* 0x0000000428346981 */ /* 0x000ea2000c2e1900 */
[----:B------:R-:W-:Y:S02]  /*2950*/  P2R R76, PR, RZ, 0x20 ;  /* 0x00000020ff4c7803 */ /* 0x000fe40000000000 */
[----:B------:R-:W-:-:S04]  /*2960*/  ISETP.NE.AND P5, PT, R50, RZ, PT ;  /* 0x000000ff3200720c */ /* 0x000fc80003fa5270 */
[----:B------:R-:W-:Y:S02]  /*2970*/  P2R R48, PR, RZ, 0x20 ;  /* 0x00000020ff307803 */ /* 0x000fe40000000000 */
[----:B------:R-:W-:Y:S02]  /*2980*/  ISETP.NE.AND P5, PT, R51, RZ, PT ;  /* 0x000000ff3300720c */ /* 0x000fe40003fa5270 */
[----:B------:R-:W-:Y:S02]  /*2990*/  P2R R51, PR, RZ, 0x10 ;  /* 0x00000010ff337803 */ /* 0x000fe40000000000 */
[----:B------:R-:W-:Y:S02]  /*29a0*/  P2R R50, PR, RZ, 0x20 ;  /* 0x00000020ff327803 */ /* 0x000fe40000000000 */
[----:B------:R-:W-:Y:S02]  /*29b0*/  P2R R42, PR, RZ, 0x4 ;  /* 0x00000004ff2a7803 */ /* 0x000fe40000000000 */
[----:B------:R-:W-:Y:S01]  /*29c0*/  ISETP.NE.AND P2, PT, R39, RZ, PT ;  /* 0x000000ff2700720c */ /* 0x000fe20003f45270 */
[----:B------:R-:W-:Y:S01]  /*29d0*/  IMAD.MOV.U32 R89, RZ, RZ, RZ ;  /* 0x000000ffff597224 */ /* 0x000fe200078e00ff */
[----:B--2---:R-:W-:-:S02]  /*29e0*/  FSETP.GEU.AND P4, PT, R54, R52, PT ;  /* 0x000000343600720b */ /* 0x004fc40003f8e000 */
[----:B------:R-:W-:Y:S02]  /*29f0*/  FSETP.NAN.AND P5, PT, R52, R52, PT ;  /* 0x000000343400720b */ /* 0x000fe40003fa8000 */
[----:B------:R-:W-:-:S09]  /*2a00*/  P2R R39, PR, RZ, 0x10 ;  /* 0x00000010ff277803 */ /* 0x000fd20000000000 */
[----:B------:R-:W-:Y:S02]  /*2a10*/  @P4 FSEL R52, R52, R54, P5 ;  /* 0x0000003634344208 */ /* 0x000fe40002800000 */
[----:B------:R-:W-:Y:S02]  /*2a20*/  ISETP.NE.AND P4, PT, R51, RZ, PT ;  /* 0x000000ff3300720c */ /* 0x000fe40003f85270 */
[----:B------:R-:W-:Y:S02]  /*2a30*/  ISETP.NE.AND P5, PT, R50, RZ, PT ;  /* 0x000000ff3200720c */ /* 0x000fe40003fa5270 */
[----:B------:R-:W-:Y:S01]  /*2a40*/  SEL R50, R43, 0x2, P4 ;  /* 0x000000022b327807 */ /* 0x000fe20002000000 */
[----:B------:R-:W-:-:S04]  /*2a50*/  IMAD.IADD R43, R75, 0x1, R92 ;  /* 0x000000014b2b7824 */ /* 0x000fc800078e025c */
[----:B------:R-:W-:-:S05]  /*2a60*/  IMAD.WIDE R40, R43, 0x4, R44 ;  /* 0x000000042b287825 */ /* 0x000fca00078e022c */
[----:B------:R1:W2:Y:S01]  /*2a70*/  @P6 LDG.E.EL R89, desc[UR4][R40.64] ;  /* 0x0000000428596981 */ /* 0x0002a2000c2e1900 */
[----:B------:R-:W-:Y:S01]  /*2a80*/  SEL R51, RZ, 0x1, !P5 ;  /* 0x00000001ff337807 */ /* 0x000fe20006800000 */
[----:B------:R-:W-:-:S04]  /*2a90*/  IMAD.IADD R93, R75, 0x1, R93 ;  /* 0x000000014b5d7824 */ /* 0x000fc800078e025d */
[----:B-1----:R-:W-:Y:S01]  /*2aa0*/  IMAD.WIDE R40, R93, 0x4, R44 ;  /* 0x000000045d287825 */ /* 0x002fe200078e022c */
[-C--:B--2---:R-:W-:Y:S02]  /*2ab0*/  FSETP.GEU.AND P4, PT, R52, R89.reuse, PT ;  /* 0x000000593400720b */ /* 0x084fe40003f8e000 */
[----:B------:R-:W-:-:S11]  /*2ac0*/  FSETP.NAN.AND P5, PT, R89, R89, PT ;  /* 0x000000595900720b */ /* 0x000fd60003fa8000 */
[----:B------:R-:W-:Y:S01]  /*2ad0*/  @P4 FSEL R89, R89, R52, P5 ;  /* 0x0000003459594208 */ /* 0x000fe20002800000 */
[----:B------:R-:W-:-:S06]  /*2ae0*/  IMAD.MOV.U32 R52, RZ, RZ, RZ ;  /* 0x000000ffff347224 */ /* 0x000fcc00078e00ff */
[----:B------:R1:W2:Y:S01]  /*2af0*/  @P6 LDG.E.EL R52, desc[UR4][R40.64] ;  /* 0x0000000428346981 */ /* 0x0002a2000c2e1900 */
[----:B------:R-:W-:Y:S02]  /*2b00*/  P2R R43, PR, RZ, 0x10 ;  /* 0x00000010ff2b7803 */ /* 0x000fe40000000000 */
[----:B------:R-:W-:-:S04]  /*2b10*/  ISETP.NE.AND P4, PT, R49, RZ, PT ;  /* 0x000000ff3100720c */ /* 0x000fc80003f85270 */
[----:B------:R-:W-:Y:S02]  /*2b20*/  SEL R50, R50, 0x3, P4 ;  /* 0x0000000332327807 */ /* 0x000fe40002000000 */
[----:B------:R-:W-:Y:S02]  /*2b30*/  SEL R49, R51, 0x2, P3 ;  /* 0x0000000233317807 */ /* 0x000fe40001800000 */
[----:B------:R-:W-:Y:S02]  /*2b40*/  ISETP.NE.AND P5, PT, R48, RZ, PT ;  /* 0x000000ff3000720c */ /* 0x000fe40003fa5270 */
[----:B-1----:R-:W-:Y:S02]  /*2b50*/  SEL R41, R49, 0x3, P0 ;  /* 0x0000000331297807 */ /* 0x002fe40000000000 */
[----:B------:R-:W-:Y:S02]  /*2b60*/  SEL R40, R50, 0x4, P1 ;  /* 0x0000000432287807 */ /* 0x000fe40000800000 */
[----:B------:R-:W-:-:S02]  /*2b70*/  SEL R54, RZ, 0x1, !P5 ;  /* 0x00000001ff367807 */ /* 0x000fc40006800000 */
[----:B------:R-:W-:Y:S02]  /*2b80*/  ISETP.NE.AND P5, PT, R35, RZ, PT ;  /* 0x000000ff2300720c */ /* 0x000fe40003fa5270 */
[----:B------:R-:W-:Y:S01]  /*2b90*/  SEL R35, R54, 0x2, P2 ;  /* 0x0000000236237807 */ /* 0x000fe20001000000 */
[----:B------:R-:W-:Y:S01]  /*2ba0*/  VIADD R90, R87, 0x4fe0 ;  /* 0x00004fe0575a7836 */ /* 0x000fe20000000000 */
[-C--:B--2---:R-:W-:Y:S02]  /*2bb0*/  FSETP.GEU.AND P4, PT, R89, R52.reuse, PT ;  /* 0x000000345900720b */ /* 0x084fe40003f8e000 */
[----:B------:R-:W-:Y:S02]  /*2bc0*/  FSETP.NAN.AND P3, PT, R52, R52, PT ;  /* 0x000000343400720b */ /* 0x000fe40003f68000 */
[----:B------:R-:W-:-:S09]  /*2bd0*/  P2R R48, PR, RZ, 0x10 ;  /* 0x00000010ff307803 */ /* 0x000fd20000000000 */
[----:B------:R-:W-:Y:S02]  /*2be0*/  @P4 FSEL R52, R52, R89, P3 ;  /* 0x0000005934344208 */ /* 0x000fe40001800000 */
[----:B------:R-:W-:-:S04]  /*2bf0*/  ISETP.NE.AND P4, PT, R33, RZ, PT ;  /* 0x000000ff2100720c */ /* 0x000fc80003f85270 */
[----:B------:R-:W-:Y:S02]  /*2c00*/  P2R R49, PR, RZ, 0x10 ;  /* 0x00000010ff317803 */ /* 0x000fe40000000000 */
[----:B------:R-:W-:-:S04]  /*2c10*/  ISETP.NE.AND P4, PT, R0, RZ, PT ;  /* 0x000000ff0000720c */ /* 0x000fc80003f85270 */
[----:B------:R-:W-:Y:S02]  /*2c20*/  P2R R50, PR, RZ, 0x10 ;  /* 0x00000010ff327803 */ /* 0x000fe40000000000 */
[----:B------:R-:W-:-:S04]  /*2c30*/  ISETP.NE.AND P4, PT, R32, RZ, PT ;  /* 0x000000ff2000720c */ /* 0x000fc80003f85270 */
[----:B------:R-:W-:Y:S02]  /*2c40*/  P2R R54, PR, RZ, 0x10 ;  /* 0x00000010ff367803 */ /* 0x000fe40000000000 */
[----:B------:R-:W-:Y:S02]  /*2c50*/  ISETP.NE.AND P4, PT, R31, RZ, PT ;  /* 0x000000ff1f00720c */ /* 0x000fe40003f85270 */
[----:B------:R-:W-:Y:S01]  /*2c60*/  ISETP.NE.AND P3, PT, R2, RZ, PT ;  /* 0x000000ff0200720c */ /* 0x000fe20003f65270 */
[----:B------:R-:W-:Y:S01]  /*2c70*/  IMAD.IADD R33, R75, 0x1, R90 ;  /* 0x000000014b217824 */ /* 0x000fe200078e025a */
[----:B------:R-:W-:Y:S02]  /*2c80*/  P2R R88, PR, RZ, 0x10 ;  /* 0x00000010ff587803 */ /* 0x000fe40000000000 */
[----:B------:R-:W-:Y:S02]  /*2c90*/  ISETP.NE.AND P4, PT, R34, RZ, PT ;  /* 0x000000ff2200720c */ /* 0x000fe40003f85270 */
[----:B------:R-:W-:-:S02]  /*2ca0*/  P2R R34, PR, RZ, 0x8 ;  /* 0x00000008ff227803 */ /* 0x000fc40000000000 */
[----:B------:R-:W-:Y:S01]  /*2cb0*/  ISETP.NE.AND P3, PT, R17, RZ, PT ;  /* 0x000000ff1100720c */ /* 0x000fe20003f65270 */
[----:B------:R-:W-:Y:S02]  /*2cc0*/  IMAD.MOV.U32 R17, RZ, RZ, RZ ;  /* 0x000000ffff117224 */ /* 0x000fe400078e00ff */
[----:B------:R-:W-:-:S05]  /*2cd0*/  IMAD.WIDE R32, R33, 0x4, R44 ;  /* 0x0000000421207825 */ /* 0x000fca00078e022c */
[----:B------:R1:W2:Y:S01]  /*2ce0*/  @P6 LDG.E.EL R17, desc[UR4][R32.64] ;  /* 0x0000000420116981 */ /* 0x0002a2000c2e1900 */
[----:B------:R-:W-:Y:S02]  /*2cf0*/  P2R R31, PR, RZ, 0x10 ;  /* 0x00000010ff1f7803 */ /* 0x000fe40000000000 */
[----:B------:R-:W-:Y:S01]  /*2d00*/  P2R R51, PR, RZ, 0x20 ;  /* 0x00000020ff337803 */ /* 0x000fe20000000000 */
[----:B------:R-:W-:-:S04]  /*2d10*/  VIADD R90, R87, 0x5100 ;  /* 0x00005100575a7836 */ /* 0x000fc80000000000 */
[----:B------:R-:W-:Y:S02]  /*2d20*/  IMAD.IADD R65, R65, 0x1, R90 ;  /* 0x0000000141417824 */ /* 0x000fe400078e025a */
[----:B------:R-:W-:Y:S02]  /*2d30*/  IMAD.MOV.U32 R2, RZ, RZ, RZ ;  /* 0x000000ffff027224 */ /* 0x000fe400078e00ff */
[----:B-1----:R-:W-:-:S04]  /*2d40*/  IMAD.WIDE R32, R65, 0x4, R44 ;  /* 0x0000000441207825 */ /* 0x002fc800078e022c */
[----:B------:R-:W-:-:S04]  /*2d50*/  IMAD.IADD R75, R75, 0x1, R90 ;  /* 0x000000014b4b7824 */ /* 0x000fc800078e025a */
[----:B------:R-:W-:Y:S01]  /*2d60*/  IMAD.WIDE R44, R75, 0x4, R44 ;  /* 0x000000044b2c7825 */ /* 0x000fe200078e022c */
[-C--:B--2---:R-:W-:Y:S02]  /*2d70*/  FSETP.GEU.AND P4, PT, R52, R17.reuse, PT ;  /* 0x000000113400720b */ /* 0x084fe40003f8e000 */
[----:B------:R-:W-:-:S11]  /*2d80*/  FSETP.NAN.AND P5, PT, R17, R17, PT ;  /* 0x000000111100720b */ /* 0x000fd60003fa8000 */
[----:B------:R-:W-:Y:S02]  /*2d90*/  @P4 FSEL R17, R17, R52, P5 ;  /* 0x0000003411114208 */ /* 0x000fe40002800000 */
[----:B------:R-:W-:-:S04]  /*2da0*/  ISETP.NE.AND P5, PT, R51, RZ, PT ;  /* 0x000000ff3300720c */ /* 0x000fc80003fa5270 */
[----:B------:R-:W-:Y:S02]  /*2db0*/  SEL R35, R35, 0x3, P5 ;  /* 0x0000000323237807 */ /* 0x000fe40002800000 */
[----:B------:R-:W-:-:S13]  /*2dc0*/  ISETP.NE.AND P5, PT, R76, RZ, PT ;  /* 0x000000ff4c00720c */ /* 0x000fda0003fa5270 */
[----:B------:R-:W2:Y:S01]  /*2dd0*/  @P5 LDG.E.EL R2, desc[UR4][R32.64] ;  /* 0x0000000420025981 */ /* 0x000ea2000c2e1900 */
[----:B------:R-:W-:-:S06]  /*2de0*/  IMAD.MOV.U32 R51, RZ, RZ, RZ ;  /* 0x000000ffff337224 */ /* 0x000fcc00078e00ff */
[----:B------:R1:W3:Y:S01]  /*2df0*/  @P6 LDG.E.EL R51, desc[UR4][R44.64] ;  /* 0x000000042c336981 */ /* 0x0002e2000c2e1900 */
[----:B------:R-:W-:Y:S02]  /*2e00*/  P2R R89, PR, RZ, 0x8 ;  /* 0x00000008ff597803 */ /* 0x000fe40000000000 */
[----:B------:R-:W-:-:S04]  /*2e10*/  ISETP.NE.AND P3, PT, R19, RZ, PT ;  /* 0x000000ff1300720c */ /* 0x000fc80003f65270 */
[----:B------:R-:W-:Y:S02]  /*2e20*/  SEL R40, R40, 0x5, P3 ;  /* 0x0000000528287807 */ /* 0x000fe40001800000 */
[----:B------:R-:W-:Y:S01]  /*2e30*/  P2R R0, PR, RZ, 0x10 ;  /* 0x00000010ff007803 */ /* 0x000fe20000000000 */
[----:B-1----:R-:W1:Y:S01]  /*2e40*/  LDC.64 R44, c[0x0][0x218] ;  /* 0x00008600ff2c7b82 */ /* 0x002e620000000a00 */
[----:B------:R-:W-:-:S04]  /*2e50*/  ISETP.NE.AND P4, PT, R31, RZ, PT ;  /* 0x000000ff1f00720c */ /* 0x000fc80003f85270 */
[----:B------:R-:W-:Y:S02]  /*2e60*/  SEL R41, R41, 0x4, P4 ;  /* 0x0000000429297807 */ /* 0x000fe40002000000 */
[----:B------:R-:W-:Y:S01]  /*2e70*/  ISETP.NE.AND P2, PT, R38, RZ, PT ;  /* 0x000000ff2600720c */ /* 0x000fe20003f45270 */
[----:B------:R-:W-:Y:S01]  /*2e80*/  IMAD R38, R27, 0x120, R87 ;  /* 0x000001201b267824 */ /* 0x000fe200078e0257 */
[----:B------:R-:W-:Y:S02]  /*2e90*/  ISETP.NE.AND P1, PT, R37, RZ, PT ;  /* 0x000000ff2500720c */ /* 0x000fe40003f25270 */
[----:B------:R-:W-:Y:S01]  /*2ea0*/  ISETP.NE.AND P0, PT, R36, RZ, PT ;  /* 0x000000ff2400720c */ /* 0x000fe20003f05270 */
[----:B------:R-:W-:-:S04]  /*2eb0*/  VIADD R36, R27, 0x300 ;  /* 0x000003001b247836 */ /* 0x000fc80000000000 */
[----:B------:R-:W-:-:S04]  /*2ec0*/  IMAD R36, R63, -0x121, R36 ;  /* 0xfffffedf3f247824 */ /* 0x000fc800078e0224 */
[----:B------:R-:W-:Y:S01]  /*2ed0*/  IMAD R36, R63, 0x36300, R36 ;  /* 0x000363003f247824 */ /* 0x000fe200078e0224 */
[-C--:B--2---:R-:W-:Y:S02]  /*2ee0*/  FSETP.GEU.AND P3, PT, R72, R2.reuse, PT ;  /* 0x000000024800720b */ /* 0x084fe40003f6e000 */
[----:B------:R-:W-:Y:S02]  /*2ef0*/  FSETP.NAN.AND P4, PT, R2, R2, PT ;  /* 0x000000020200720b */ /* 0x000fe40003f88000 */
[----:B------:R-:W-:-:S09]  /*2f00*/  P2R R31, PR, RZ, 0x8 ;  /* 0x00000008ff1f7803 */ /* 0x000fd20000000000 */
[----:B------:R-:W-:Y:S02]  /*2f10*/  @P3 SEL R2, R2, R72, P4 ;  /* 0x0000004802023207 */ /* 0x000fe40002000000 */
[----:B------:R-:W-:Y:S02]  /*2f20*/  ISETP.NE.AND P3, PT, R89, RZ, PT ;  /* 0x000000ff5900720c */ /* 0x000fe40003f65270 */
[----:B------:R-:W-:Y:S02]  /*2f30*/  ISETP.NE.AND P4, PT, R88, RZ, PT ;  /* 0x000000ff5800720c */ /* 0x000fe40003f85270 */
[----:B------:R-:W-:Y:S02]  /*2f40*/  SEL R40, R40, 0x6, P3 ;  /* 0x0000000628287807 */ /* 0x000fe40001800000 */
[----:B---3--:R-:W-:Y:S02]  /*2f50*/  FSETP.GEU.AND P3, PT, R17, R51, PT ;  /* 0x000000331100720b */ /* 0x008fe40003f6e000 */
[----:B------:R-:W-:-:S02]  /*2f60*/  SEL R35, R35, 0x4, P4 ;  /* 0x0000000423237807 */ /* 0x000fc40002000000 */
[----:B------:R-:W-:-:S04]  /*2f70*/  ISETP.NE.AND P4, PT, R54, RZ, PT ;  /* 0x000000ff3600720c */ /* 0x000fc80003f85270 */
[----:B------:R-:W-:Y:S02]  /*2f80*/  SEL R41, R41, 0x5, P4 ;  /* 0x0000000529297807 */ /* 0x000fe40002000000 */
[C---:B------:R-:W-:Y:S02]  /*2f90*/  FSETP.NAN.AND P4, PT, R51.reuse, R51, PT ;  /* 0x000000333300720b */ /* 0x040fe40003f88000 */
[----:B------:R-:W-:Y:S02]  /*2fa0*/  P2R R52, PR, RZ, 0x8 ;  /* 0x00000008ff347803 */ /* 0x000fe40000000000 */
[----:B------:R-:W-:Y:S02]  /*2fb0*/  @P3 SEL R51, R51, R17, P4 ;  /* 0x0000001133333207 */ /* 0x000fe40002000000 */
[----:B------:R-:W-:Y:S02]  /*2fc0*/  ISETP.NE.AND P4, PT, R50, RZ, PT ;  /* 0x000000ff3200720c */ /* 0x000fe40003f85270 */
[----:B------:R-:W-:-:S02]  /*2fd0*/  ISETP.NE.AND P3, PT, R34, RZ, PT ;  /* 0x000000ff2200720c */ /* 0x000fc40003f65270 */
[----:B------:R-:W-:Y:S02]  /*2fe0*/  SEL R35, R35, 0x5, P4 ;  /* 0x0000000523237807 */ /* 0x000fe40002000000 */
[----:B------:R-:W-:Y:S02]  /*2ff0*/  ISETP.NE.AND P4, PT, R49, RZ, PT ;  /* 0x000000ff3100720c */ /* 0x000fe40003f85270 */
[----:B------:R-:W-:Y:S02]  /*3000*/  SEL R41, R41, 0x6, P3 ;  /* 0x0000000629297807 */ /* 0x000fe40001800000 */
[----:B------:R-:W-:Y:S02]  /*3010*/  IADD3 R32, P3, R38, UR6, RZ ;  /* 0x0000000626207c10 */ /* 0x000fe4000ff7e0ff */
[----:B------:R-:W-:Y:S02]  /*3020*/  SEL R40, R40, 0x7, P4 ;  /* 0x0000000728287807 */ /* 0x000fe40002000000 */
[----:B------:R-:W-:-:S02]  /*3030*/  SEL R49, R35, 0x6, P2 ;  /* 0x0000000623317807 */ /* 0x000fc40001000000 */
[----:B------:R-:W-:Y:S02]  /*3040*/  LEA.HI.X.SX32 R33, R38, UR7, 0x1, P3 ;  /* 0x0000000726217c11 */ /* 0x000fe400098f0eff */
[----:B------:R-:W-:Y:S01]  /*3050*/  ISETP.NE.AND P2, PT, R14, RZ, PT ;  /* 0x000000ff0e00720c */ /* 0x000fe20003f45270 */
[----:B------:R-:W-:Y:S01]  /*3060*/  IMAD R14, R20, -0x121, R27 ;  /* 0xfffffedf140e7824 */ /* 0x000fe200078e021b */
[----:B------:R-:W-:Y:S01]  /*3070*/  ISETP.NE.AND P3, PT, R16, RZ, PT ;  /* 0x000000ff1000720c */ /* 0x000fe20003f65270 */
[C---:B------:R-:W-:Y:S01]  /*3080*/  VIADD R16, R27.reuse, 0x80 ;  /* 0x000000801b107836 */ /* 0x040fe20000000000 */
[----:B------:R-:W-:Y:S01]  /*3090*/  SEL R65, R40, 0x8, P1 ;  /* 0x0000000828417807 */ /* 0x000fe20000800000 */
[----:B------:R-:W-:Y:S01]  /*30a0*/  VIADD R17, R27, 0x280 ;  /* 0x000002801b117836 */ /* 0x000fe20000000000 */
[----:B------:R-:W-:Y:S01]  /*30b0*/  ISETP.NE.AND P1, PT, R15, RZ, PT ;  /* 0x000000ff0f00720c */ /* 0x000fe20003f25270 */
[----:B------:R-:W-:Y:S01]  /*30c0*/  IMAD R15, R87, 0x121, R14 ;  /* 0x00000121570f7824 */ /* 0x000fe200078e020e */
[----:B------:R-:W-:Y:S01]  /*30d0*/  SEL R50, R41, 0x7, P0 ;  /* 0x0000000729327807 */ /* 0x000fe20000000000 */
[----:B------:R-:W-:Y:S01]  /*30e0*/  IMAD R14, R29, -0x121, R16 ;  /* 0xfffffedf1d0e7824 */ /* 0x000fe200078e0210 */
[----:B------:R-:W-:Y:S01]  /*30f0*/  ISETP.NE.AND P0, PT, R13, RZ, PT ;  /* 0x000000ff0d00720c */ /* 0x000fe20003f05270 */
[----:B------:R-:W-:-:S02]  /*3100*/  IMAD R17, R18, -0x121, R17 ;  /* 0xfffffedf12117824 */ /* 0x000fc400078e0211 */
[----:B------:R-:W-:Y:S02]  /*3110*/  IMAD R14, R29, 0x36300, R14 ;  /* 0x000363001d0e7824 */ /* 0x000fe400078e020e */
[----:B------:R-:W-:Y:S02]  /*3120*/  IMAD R15, R20, 0x36300, R15 ;  /* 0x00036300140f7824 */ /* 0x000fe400078e020f */
[----:B------:R-:W-:Y:S02]  /*3130*/  IMAD R18, R18, 0x36300, R17 ;  /* 0x0003630012127824 */ /* 0x000fe400078e0211 */
[----:B------:R-:W-:Y:S02]  /*3140*/  IMAD R17, R87, 0x121, R14 ;  /* 0x0000012157117824 */ /* 0x000fe400078e020e */
[----:B-1----:R-:W-:-:S04]  /*3150*/  IMAD.WIDE R14, R15, 0x4, R44 ;  /* 0x000000040f0e7825 */ /* 0x002fc800078e022c */
[----:B------:R-:W-:Y:S01]  /*3160*/  VIADD R34, R27, 0x100 ;  /* 0x000001001b227836 */ /* 0x000fe20000000000 */
[----:B------:R-:W-:Y:S01]  /*3170*/  @P0 STG.E desc[UR4][R14.64], R30 ;  /* 0x0000001e0e000986 */ /* 0x000fe2000c101904 */
[----:B------:R-:W-:Y:S02]  /*3180*/  ISETP.NE.AND P0, PT, R86, RZ, PT ;  /* 0x000000ff5600720c */ /* 0x000fe40003f05270 */
[----:B------:R-:W-:-:S04]  /*3190*/  IMAD R16, R21, -0x121, R34 ;  /* 0xfffffedf15107824 */ /* 0x000fc800078e0222 */
[----:B------:R-:W-:-:S04]  /*31a0*/  IMAD R16, R21, 0x36300, R16 ;  /* 0x0003630015107824 */ /* 0x000fc800078e0210 */
[----:B------:R-:W-:Y:S02]  /*31b0*/  IMAD R19, R87, 0x121, R16 ;  /* 0x0000012157137824 */ /* 0x000fe400078e0210 */
[----:B------:R-:W-:-:S05]  /*31c0*/  IMAD.WIDE R16, R17, 0x4, R44 ;  /* 0x0000000411107825 */ /* 0x000fca00078e022c */
[----:B------:R1:W-:Y:S01]  /*31d0*/  @P0 STG.E desc[UR4][R16.64], R28 ;  /* 0x0000001c10000986 */ /* 0x0003e2000c101904 */
[C---:B------:R-:W-:Y:S02]  /*31e0*/  VIADD R20, R27.reuse, 0x180 ;  /* 0x000001801b147836 */ /* 0x040fe40000000000 */
[----:B------:R-:W-:Y:S02]  /*31f0*/  VIADD R34, R27, 0x200 ;  /* 0x000002001b227836 */ /* 0x000fe40000000000 */
[----:B------:R-:W-:Y:S01]  /*3200*/  IMAD R20, R23, -0x121, R20 ;  /* 0xfffffedf17147824 */ /* 0x000fe200078e0214 */
[----:B-1----:R-:W-:Y:S02]  /*3210*/  P2R R17, PR, RZ, 0x1 ;  /* 0x00000001ff117803 */ /* 0x002fe40000000000 */
[----:B------:R-:W-:Y:S01]  /*3220*/  ISETP.NE.AND P0, PT, R10, RZ, PT ;  /* 0x000000ff0a00720c */ /* 0x000fe20003f05270 */
[----:B------:R-:W-:-:S03]  /*3230*/  VIADD R27, R27, 0x380 ;  /* 0x000003801b1b7836 */ /* 0x000fc60000000000 */
[----:B------:R-:W-:Y:S02]  /*3240*/  P2R R16, PR, RZ, 0x1 ;  /* 0x00000001ff107803 */ /* 0x000fe40000000000 */
[----:B------:R-:W-:Y:S01]  /*3250*/  ISETP.NE.AND P0, PT, R11, RZ, PT ;  /* 0x000000ff0b00720c */ /* 0x000fe20003f05270 */
[----:B------:R-:W-:Y:S02]  /*3260*/  IMAD R34, R25, -0x121, R34 ;  /* 0xfffffedf19227824 */ /* 0x000fe400078e0222 */
[----:B------:R-:W-:Y:S01]  /*3270*/  IMAD R20, R23, 0x36300, R20 ;  /* 0x0003630017147824 */ /* 0x000fe200078e0214 */
[----:B------:R-:W-:Y:S01]  /*3280*/  P2R R14, PR, RZ, 0x1 ;  /* 0x00000001ff0e7803 */ /* 0x000fe20000000000 */
[----:B------:R-:W-:Y:S01]  /*3290*/  IMAD R27, R74, -0x121, R27 ;  /* 0xfffffedf4a1b7824 */ /* 0x000fe200078e021b */
[----:B------:R-:W-:Y:S01]  /*32a0*/  ISETP.NE.AND P0, PT, R12, RZ, PT ;  /* 0x000000ff0c00720c */ /* 0x000fe20003f05270 */
[----:B------:R-:W-:Y:S01]  /*32b0*/  IMAD R34, R25, 0x36300, R34 ;  /* 0x0003630019227824 */ /* 0x000fe200078e0222 */
[----:B------:R-:W-:Y:S01]  /*32c0*/  ISETP.NE.AND P4, PT, R64, RZ, PT ;  /* 0x000000ff4000720c */ /* 0x000fe20003f85270 */
[----:B------:R-:W-:Y:S01]  /*32d0*/  IMAD R74, R74, 0x36300, R27 ;  /* 0x000363004a4a7824 */ /* 0x000fe200078e021b */
[----:B------:R-:W-:Y:S01]  /*32e0*/  P2R R11, PR, RZ, 0x1 ;  /* 0x00000001ff0b7803 */ /* 0x000fe20000000000 */
[----:B------:R-:W-:Y:S01]  /*32f0*/  IMAD R21, R87, 0x121, R20 ;  /* 0x0000012157157824 */ /* 0x000fe200078e0214 */
[----:B------:R-:W-:Y:S01]  /*3300*/  ISETP.NE.AND P0, PT, R13, RZ, PT ;  /* 0x000000ff0d00720c */ /* 0x000fe20003f05270 */
[----:B------:R-:W-:-:S02]  /*3310*/  IMAD R35, R87, 0x121, R34 ;  /* 0x0000012157237824 */ /* 0x000fc400078e0222 */
[C---:B------:R-:W-:Y:S02]  /*3320*/  IMAD R37, R87.reuse, 0x121, R18 ;  /* 0x0000012157257824 */ /* 0x040fe400078e0212 */
[----:B------:R-:W-:Y:S02]  /*3330*/  IMAD R41, R87, 0x121, R36 ;  /* 0x0000012157297824 */ /* 0x000fe400078e0224 */
[----:B------:R-:W-:-:S04]  /*3340*/  IMAD.WIDE R18, R19, 0x4, R44 ;  /* 0x0000000413127825 */ /* 0x000fc800078e022c */
[----:B------:R-:W-:Y:S02]  /*3350*/  IMAD R87, R87, 0x121, R74 ;  /* 0x0000012157577824 */ /* 0x000fe400078e024a */
[--C-:B------:R-:W-:Y:S01]  /*3360*/  IMAD.WIDE R20, R21, 0x4, R44.reuse ;  /* 0x0000000415147825 */ /* 0x100fe200078e022c */
[----:B------:R-:W-:Y:S03]  /*3370*/  @P1 STG.E desc[UR4][R18.64], R26 ;  /* 0x0000001a12001986 */ /* 0x000fe6000c101904 */
[--C-:B------:R-:W-:Y:S01]  /*3380*/  IMAD.WIDE R34, R35, 0x4, R44.reuse ;  /* 0x0000000423227825 */ /* 0x100fe200078e022c */
[----:B------:R-:W-:Y:S03]  /*3390*/  @P2 STG.E desc[UR4][R20.64], R24 ;  /* 0x0000001814002986 */ /* 0x000fe6000c101904 */
[--C-:B------:R-:W-:Y:S01]  /*33a0*/  IMAD.WIDE R36, R37, 0x4, R44.reuse ;  /* 0x0000000425247825 */ /* 0x100fe200078e022c */
[----:B------:R-:W-:Y:S03]  /*33b0*/  @P3 STG.E desc[UR4][R34.64], R22 ;  /* 0x0000001622003986 */ /* 0x000fe6000c101904 */
[--C-:B------:R-:W-:Y:S01]  /*33c0*/  IMAD.WIDE R40, R41, 0x4, R44.reuse ;  /* 0x0000000429287825 */ /* 0x100fe200078e022c */
[----:B------:R-:W-:Y:S03]  /*33d0*/  @P4 STG.E desc[UR4][R36.64], R61 ;  /* 0x0000003d24004986 */ /* 0x000fe6000c101904 */
[----:B------:R-:W-:Y:S01]  /*33e0*/  IMAD.WIDE R44, R87, 0x4, R44 ;  /* 0x00000004572c7825 */ /* 0x000fe200078e022c */
[----:B------:R-:W-:Y:S03]  /*33f0*/  @P5 STG.E desc[UR4][R40.64], R2 ;  /* 0x0000000228005986 */ /* 0x000fe6000c101904 */
[----:B------:R-:W-:Y:S01]  /*3400*/  VIADD R10, R38, 0x9000 ;  /* 0x00009000260a7836 */ /* 0x000fe20000000000 */
[----:B------:R1:W-:Y:S04]  /*3410*/  @P6 STG.E desc[UR4][R44.64], R51 ;  /* 0x000000332c006986 */ /* 0x0003e8000c101904 */
[----:B------:R2:W-:Y:S01]  /*3420*/  @P0 STG.E.U8 desc[UR4][R32.64], R65 ;  /* 0x0000004120000986 */ /* 0x0005e2000c101104 */
[----:B------:R-:W-:-:S04]  /*3430*/  IADD3 R12, P0, R10, UR6, RZ ;  /* 0x000000060a0c7c10 */ /* 0x000fc8000ff1e0ff */
[----:B------:R-:W-:Y:S02]  /*3440*/  LEA.HI.X.SX32 R13, R10, UR7, 0x1, P0 ;  /* 0x000000070a0d7c11 */ /* 0x000fe400080f0eff */
[----:B------:R-:W-:Y:S01]  /*3450*/  ISETP.NE.AND P0, PT, R11, RZ, PT ;  /* 0x000000ff0b00720c */ /* 0x000fe20003f05270 */
[----:B------:R-:W-:-:S03]  /*3460*/  VIADD R10, R38, 0x12000 ;  /* 0x00012000260a7836 */ /* 0x000fc60000000000 */
[----:B------:R-:W-:Y:S02]  /*3470*/  SEL R49, R49, 0x7, P0 ;  /* 0x0000000731317807 */ /* 0x000fe40000000000 */
[----:B------:R-:W-:-:S04]  /*3480*/  ISETP.NE.AND P0, PT, R14, RZ, PT ;  /* 0x000000ff0e00720c */ /* 0x000fc80003f05270 */
[----:B------:R-:W-:Y:S02]  /*3490*/  SEL R23, R50, 0x8, P0 ;  /* 0x0000000832177807 */ /* 0x000fe40000000000 */
[----:B------:R-:W-:Y:S02]  /*34a0*/  IADD3 R14, P0, R10, UR6, RZ ;  /* 0x000000060a0e7c10 */ /* 0x000fe4000ff1e0ff */
[----:B------:R-:W-:Y:S02]  /*34b0*/  P2R R25, PR, RZ, 0x40 ;  /* 0x00000040ff197803 */ /* 0x000fe40000000000 */
[----:B------:R-:W-:Y:S02]  /*34c0*/  LEA.HI.X.SX32 R15, R10, UR7, 0x1, P0 ;  /* 0x000000070a0f7c11 */ /* 0x000fe400080f0eff */
[----:B------:R-:W-:Y:S02]  /*34d0*/  ISETP.NE.AND P0, PT, R16, RZ, PT ;  /* 0x000000ff1000720c */ /* 0x000fe40003f05270 */
[----:B------:R-:W-:-:S02]  /*34e0*/  ISETP.NE.AND P6, PT, R53, RZ, PT ;  /* 0x000000ff3500720c */ /* 0x000fc40003fc5270 */
[----:B------:R-:W-:Y:S02]  /*34f0*/  SEL R49, R49, 0x8, P0 ;  /* 0x0000000831317807 */ /* 0x000fe40000000000 */
[----:B------:R-:W-:Y:S02]  /*3500*/  ISETP.NE.AND P0, PT, R17, RZ, PT ;  /* 0x000000ff1100720c */ /* 0x000fe40003f05270 */
[----:B------:R-:W-:Y:S02]  /*3510*/  SEL R17, RZ, 0x1, !P6 ;  /* 0x00000001ff117807 */ /* 0x000fe40007000000 */
[----:B------:R-:W-:-:S04]  /*3520*/  ISETP.NE.AND P6, PT, R7, RZ, PT ;  /* 0x000000ff0700720c */ /* 0x000fc80003fc5270 */
[----:B-1----:R-:W-:Y:S02]  /*3530*/  P2R R44, PR, RZ, 0x40 ;  /* 0x00000040ff2c7803 */ /* 0x002fe40000000000 */
[----:B------:R-:W-:-:S04]  /*3540*/  ISETP.NE.AND P6, PT, R3, RZ, PT ;  /* 0x000000ff0300720c */ /* 0x000fc80003fc5270 */
[----:B------:R-:W-:Y:S02]  /*3550*/  P2R R41, PR, RZ, 0x40 ;  /* 0x00000040ff297803 */ /* 0x000fe40000000000 */
        /* <DEDUP_REMOVED lines=11> */
[----:B--2---:R-:W-:Y:S02]  /*3610*/  P2R R33, PR, RZ, 0x40 ;  /* 0x00000040ff217803 */ /* 0x004fe40000000000 */
[----:B------:R-:W-:-:S04]  /*3620*/  ISETP.NE.AND P6, PT, R70, RZ, PT ;  /* 0x000000ff4600720c */ /* 0x000fc80003fc5270 */
[----:B------:R-:W-:Y:S02]  /*3630*/  P2R R32, PR, RZ, 0x40 ;  /* 0x00000040ff207803 */ /* 0x000fe40000000000 */
[----:B------:R-:W-:-:S04]  /*3640*/  ISETP.NE.AND P6, PT, R58, RZ, PT ;  /* 0x000000ff3a00720c */ /* 0x000fc80003fc5270 */
[----:B------:R-:W-:Y:S02]  /*3650*/  P2R R30, PR, RZ, 0x40 ;  /* 0x00000040ff1e7803 */ /* 0x000fe40000000000 */
[----:B------:R-:W-:Y:S01]  /*3660*/  ISETP.NE.AND P6, PT, R6, RZ, PT ;  /* 0x000000ff0600720c */ /* 0x000fe20003fc5270 */
[----:B------:R-:W-:-:S03]  /*3670*/  VIADD R2, R38, 0x1b000 ;  /* 0x0001b00026027836 */ /* 0x000fc60000000000 */
[----:B------:R-:W-:Y:S02]  /*3680*/  P2R R29, PR, RZ, 0x40 ;  /* 0x00000040ff1d7803 */ /* 0x000fe40000000000 */
[----:B------:R-:W-:Y:S01]  /*3690*/  ISETP.NE.AND P6, PT, R77, RZ, PT ;  /* 0x000000ff4d00720c */ /* 0x000fe20003fc5270 */
[----:B------:R1:W-:Y:S01]  /*36a0*/  @P0 STG.E.U8 desc[UR4][R12.64], R23 ;  /* 0x000000170c000986 */ /* 0x0003e2000c101104 */
[----:B------:R-:W-:Y:S02]  /*36b0*/  P2R R18, PR, RZ, 0x2 ;  /* 0x00000002ff127803 */ /* 0x000fe40000000000 */
[----:B------:R-:W-:Y:S02]  /*36c0*/  IADD3 R10, P0, R2, UR6, RZ ;  /* 0x00000006020a7c10 */ /* 0x000fe4000ff1e0ff */
[----:B------:R-:W-:Y:S02]  /*36d0*/  P2R R28, PR, RZ, 0x40 ;  /* 0x00000040ff1c7803 */ /* 0x000fe40000000000 */
[----:B------:R-:W-:-:S02]  /*36e0*/  ISETP.NE.AND P1, PT, R85, RZ, PT ;  /* 0x000000ff5500720c */ /* 0x000fc40003f25270 */
[----:B------:R-:W-:Y:S02]  /*36f0*/  ISETP.NE.AND P6, PT, R39, RZ, PT ;  /* 0x000000ff2700720c */ /* 0x000fe40003fc5270 */
[----:B------:R-:W-:Y:S02]  /*3700*/  LEA.HI.X.SX32 R11, R2, UR7, 0x1, P0 ;  /* 0x00000007020b7c11 */ /* 0x000fe400080f0eff */
[----:B------:R-:W-:Y:S02]  /*3710*/  SEL R2, RZ, 0x1, !P1 ;  /* 0x00000001ff027807 */ /* 0x000fe40004800000 */
[----:B------:R-:W-:Y:S02]  /*3720*/  P2R R27, PR, RZ, 0x40 ;  /* 0x00000040ff1b7803 */ /* 0x000fe40000000000 */
[----:B------:R-:W-:Y:S02]  /*3730*/  ISETP.NE.AND P1, PT, R18, RZ, PT ;  /* 0x000000ff1200720c */ /* 0x000fe40003f25270 */
[----:B------:R-:W-:-:S04]  /*3740*/  ISETP.NE.AND P6, PT, R69, RZ, PT ;  /* 0x000000ff4500720c */ /* 0x000fc80003fc5270 */
[----:B------:R-:W-:Y:S02]  /*3750*/  P2R R26, PR, RZ, 0x40 ;  /* 0x00000040ff1a7803 */ /* 0x000fe40000000000 */
[----:B------:R-:W-:-:S04]  /*3760*/  ISETP.NE.AND P6, PT, R57, RZ, PT ;  /* 0x000000ff3900720c */ /* 0x000fc80003fc5270 */
[----:B-1----:R-:W-:Y:S02]  /*3770*/  P2R R23, PR, RZ, 0x40 ;  /* 0x00000040ff177803 */ /* 0x002fe40000000000 */
[----:B------:R-:W-:Y:S01]  /*3780*/  ISETP.NE.AND P6, PT, R78, RZ, PT ;  /* 0x000000ff4e00720c */ /* 0x000fe20003fc5270 */
[----:B------:R1:W-:Y:S03]  /*3790*/  @P1 STG.E.U8 desc[UR4][R14.64], R49 ;  /* 0x000000310e001986 */ /* 0x0003e6000c101104 */
        /* <DEDUP_REMOVED lines=15> */
[----:B------:R-:W-:Y:S02]  /*3890*/  ISETP.NE.AND P6, PT, R67, RZ, PT ;  /* 0x000000ff4300720c */ /* 0x000fe40003fc5270 */
[----:B------:R-:W-:Y:S02]  /*38a0*/  P2R R24, PR, RZ, 0x20 ;  /* 0x00000020ff187803 */ /* 0x000fe40000000000 */
[----:B------:R-:W-:Y:S02]  /*38b0*/  P2R R3, PR, RZ, 0x40 ;  /* 0x00000040ff037803 */ /* 0x000fe40000000000 */
[----:B------:R-:W-:Y:S02]  /*38c0*/  ISETP.NE.AND P6, PT, R55, RZ, PT ;  /* 0x000000ff3700720c */ /* 0x000fe40003fc5270 */
[----:B------:R-:W-:-:S02]  /*38d0*/  ISETP.NE.AND P5, PT, R66, RZ, PT ;  /* 0x000000ff4200720c */ /* 0x000fc40003fa5270 */
[----:B------:R-:W-:Y:S02]  /*38e0*/  SEL R17, R17, 0x2, P6 ;  /* 0x0000000211117807 */ /* 0x000fe40003000000 */
[----:B------:R-:W-:Y:S02]  /*38f0*/  P2R R22, PR, RZ, 0x10 ;  /* 0x00000010ff167803 */ /* 0x000fe40000000000 */
[----:B------:R-:W-:Y:S02]  /*3900*/  SEL R18, RZ, 0x1, !P5 ;  /* 0x00000001ff127807 */ /* 0x000fe40006800000 */
[----:B------:R-:W-:Y:S02]  /*3910*/  ISETP.NE.AND P6, PT, R3, RZ, PT ;  /* 0x000000ff0300720c */ /* 0x000fe40003fc5270 */
[----:B------:R-:W-:Y:S02]  /*3920*/  ISETP.NE.AND P4, PT, R46, RZ, PT ;  /* 0x000000ff2e00720c */ /* 0x000fe40003f85270 */
[----:B------:R-:W-:-:S02]  /*3930*/  SEL R18, R18, 0x2, P6 ;  /* 0x0000000212127807 */ /* 0x000fc40003000000 */
[----:B------:R-:W-:Y:S02]  /*3940*/  P2R R21, PR, RZ, 0x8 ;  /* 0x00000008ff157803 */ /* 0x000fe40000000000 */
[----:B------:R-:W-:Y:S02]  /*3950*/  SEL R19, RZ, 0x1, !P4 ;  /* 0x00000001ff137807 */ /* 0x000fe40006000000 */
[----:B------:R-:W-:Y:S02]  /*3960*/  ISETP.NE.AND P6, PT, R4, RZ, PT ;  /* 0x000000ff0400720c */ /* 0x000fe40003fc5270 */
[----:B------:R-:W-:Y:S02]  /*3970*/  ISETP.NE.AND P3, PT, R84, RZ, PT ;  /* 0x000000ff5400720c */ /* 0x000fe40003f65270 */
[----:B------:R-:W-:Y:S02]  /*3980*/  ISETP.NE.AND P0, PT, R83, RZ, PT ;  /* 0x000000ff5300720c */ /* 0x000fe40003f05270 */
[----:B------:R-:W-:-:S02]  /*3990*/  SEL R19, R19, 0x2, P6 ;  /* 0x0000000213137807 */ /* 0x000fc40003000000 */
[----:B------:R-:W-:Y:S02]  /*39a0*/  P2R R20, PR, RZ, 0x4 ;  /* 0x00000004ff147803 */ /* 0x000fe40000000000 */
[----:B------:R-:W-:Y:S02]  /*39b0*/  SEL R2, R2, 0x2, P3 ;  /* 0x0000000202027807 */ /* 0x000fe40001800000 */
[----:B------:R-:W-:Y:S02]  /*39c0*/  ISETP.NE.AND P6, PT, R5, RZ, PT ;  /* 0x000000ff0500720c */ /* 0x000fe40003fc5270 */
[----:B------:R-:W-:Y:S02]  /*39d0*/  ISETP.NE.AND P2, PT, R82, RZ, PT ;  /* 0x000000ff5200720c */ /* 0x000fe40003f45270 */
[----:B------:R-:W-:Y:S02]  /*39e0*/  SEL R16, RZ, 0x1, !P0 ;  /* 0x00000001ff107807 */ /* 0x000fe40004000000 */
[----:B------:R-:W-:-:S02]  /*39f0*/  SEL R2, R2, 0x3, P6 ;  /* 0x0000000302027807 */ /* 0x000fc40003000000 */
[----:B------:R-:W-:Y:S02]  /*3a00*/  SEL R16, R16, 0x2, P2 ;  /* 0x0000000210107807 */ /* 0x000fe40001000000 */
[----:B------:R-:W-:-:S04]  /*3a10*/  ISETP.NE.AND P6, PT, R6, RZ, PT ;  /* 0x000000ff0600720c */ /* 0x000fc80003fc5270 */
        /* <DEDUP_REMOVED lines=37> */
[----:B------:R-:W-:Y:S02]  /*3c70*/  ISETP.NE.AND P6, PT, R41, RZ, PT ;  /* 0x000000ff2900720c */ /* 0x000fe40003fc5270 */
[----:B------:R-:W-:Y:S02]  /*3c80*/  ISETP.NE.AND P2, PT, R9, RZ, PT ;  /* 0x000000ff0900720c */ /* 0x000fe40003f45270 */
[----:B------:R-:W-:Y:S02]  /*3c90*/  SEL R2, R2, 0x7, P6 ;  /* 0x0000000702027807 */ /* 0x000fe40003000000 */
[----:B------:R-:W-:Y:S02]  /*3ca0*/  ISETP.NE.AND P5, PT, R60, RZ, PT ;  /* 0x000000ff3c00720c */ /* 0x000fe40003fa5270 */
[----:B------:R-:W-:Y:S01]  /*3cb0*/  ISETP.NE.AND P3, PT, R0, RZ, PT ;  /* 0x000000ff0000720c */ /* 0x000fe20003f65270 */
[----:B------:R-:W-:Y:S01]  /*3cc0*/  VIADD R3, R38, 0x24000 ;  /* 0x0002400026037836 */ /* 0x000fe20000000000 */
[----:B------:R-:W-:-:S02]  /*3cd0*/  SEL R13, R2, 0x8, P2 ;  /* 0x00000008020d7807 */ /* 0x000fc40001000000 */
[----:B------:R-:W-:Y:S02]  /*3ce0*/  ISETP.NE.AND P0, PT, R62, RZ, PT ;  /* 0x000000ff3e00720c */ /* 0x000fe40003f05270 */
[----:B------:R-:W-:Y:S02]  /*3cf0*/  SEL R17, R17, 0x7, P5 ;  /* 0x0000000711117807 */ /* 0x000fe40002800000 */
[----:B------:R-:W-:Y:S02]  /*3d00*/  SEL R19, R19, 0x7, P3 ;  /* 0x0000000713137807 */ /* 0x000fe40001800000 */
[----:B------:R-:W-:Y:S02]  /*3d10*/  ISETP.NE.AND P2, PT, R20, RZ, PT ;  /* 0x000000ff1400720c */ /* 0x000fe40003f45270 */
[----:B------:R-:W-:Y:S02]  /*3d20*/  ISETP.NE.AND P6, PT, R44, RZ, PT ;  /* 0x000000ff2c00720c */ /* 0x000fe40003fc5270 */
[----:B------:R-:W-:-:S02]  /*3d30*/  ISETP.NE.AND P3, PT, R21, RZ, PT ;  /* 0x000000ff1500720c */ /* 0x000fc40003f65270 */
[----:B------:R-:W-:Y:S02]  /*3d40*/  SEL R17, R17, 0x8, P0 ;  /* 0x0000000811117807 */ /* 0x000fe40000000000 */
[----:B------:R-:W-:Y:S02]  /*3d50*/  ISETP.NE.AND P4, PT, R73, RZ, PT ;  /* 0x000000ff4900720c */ /* 0x000fe40003f85270 */
[----:B------:R-:W-:Y:S02]  /*3d60*/  ISETP.NE.AND P1, PT, R8, RZ, PT ;  /* 0x000000ff0800720c */ /* 0x000fe40003f25270 */
[----:B------:R-:W-:Y:S02]  /*3d70*/  SEL R16, R16, 0x7, P6 ;  /* 0x0000000710107807 */ /* 0x000fe40003000000 */
[----:B------:R-:W-:Y:S01]  /*3d80*/  IADD3 R2, P0, R3, UR6, RZ ;  /* 0x0000000603027c10 */ /* 0x000fe2000ff1e0ff */
[----:B------:R-:W-:Y:S01]  /*3d90*/  VIADD R0, R38, 0x2d000 ;  /* 0x0002d00026007836 */ /* 0x000fe20000000000 */
[----:B------:R-:W-:Y:S01]  /*3da0*/  SEL R18, R18, 0x7, P4 ;  /* 0x0000000712127807 */ /* 0x000fe20002000000 */
[----:B------:R-:W-:Y:S01]  /*3db0*/  VIADD R7, R38, 0x36000 ;  /* 0x0003600026077836 */ /* 0x000fe20000000000 */
[----:B------:R-:W-:-:S02]  /*3dc0*/  SEL R15, R16, 0x8, P1 ;  /* 0x00000008100f7807 */ /* 0x000fc40000800000 */
[----:B------:R-:W-:Y:S02]  /*3dd0*/  LEA.HI.X.SX32 R3, R3, UR7, 0x1, P0 ;  /* 0x0000000703037c11 */ /* 0x000fe400080f0eff */
[----:B------:R-:W-:Y:S02]  /*3de0*/  ISETP.NE.AND P4, PT, R22, RZ, PT ;  /* 0x000000ff1600720c */ /* 0x000fe40003f85270 */
[----:B------:R-:W-:Y:S01]  /*3df0*/  ISETP.NE.AND P5, PT, R24, RZ, PT ;  /* 0x000000ff1800720c */ /* 0x000fe20003fa5270 */
[----:B------:R1:W-:Y:S01]  /*3e00*/  @P2 STG.E.U8 desc[UR4][R10.64], R13 ;  /* 0x0000000d0a002986 */ /* 0x0003e2000c101104 */
[----:B------:R-:W-:Y:S01]  /*3e10*/  ISETP.NE.AND P6, PT, R25, RZ, PT ;  /* 0x000000ff1900720c */ /* 0x000fe20003fc5270 */
[----:B------:R-:W-:Y:S01]  /*3e20*/  VIADD R38, R38, 0x3f000 ;  /* 0x0003f00026267836 */ /* 0x000fe20000000000 */
[----:B------:R-:W-:Y:S01]  /*3e30*/  IADD3 R4, P0, R0, UR6, RZ ;  /* 0x0000000600047c10 */ /* 0x000fe2000ff1e0ff */
[----:B------:R2:W-:Y:S01]  /*3e40*/  @P3 STG.E.U8 desc[UR4][R2.64], R15 ;  /* 0x0000000f02003986 */ /* 0x0005e2000c101104 */
[----:B------:R-:W-:-:S02]  /*3e50*/  ISETP.NE.AND P3, PT, R31, RZ, PT ;  /* 0x000000ff1f00720c */ /* 0x000fc40003f65270 */
[----:B------:R-:W-:Y:S02]  /*3e60*/  IADD3 R6, P1, R7, UR6, RZ ;  /* 0x0000000607067c10 */ /* 0x000fe4000ff3e0ff */
[----:B------:R-:W-:Y:S02]  /*3e70*/  LEA.HI.X.SX32 R5, R0, UR7, 0x1, P0 ;  /* 0x0000000700057c11 */ /* 0x000fe400080f0eff */
[----:B------:R-:W-:Y:S02]  /*3e80*/  LEA.HI.X.SX32 R7, R7, UR7, 0x1, P1 ;  /* 0x0000000707077c11 */ /* 0x000fe400088f0eff */
[----:B-1----:R-:W-:Y:S02]  /*3e90*/  SEL R11, R18, 0x8, P3 ;  /* 0x00000008120b7807 */ /* 0x002fe40001800000 */
[----:B------:R-:W-:Y:S01]  /*3ea0*/  IADD3 R8, P0, R38, UR6, RZ ;  /* 0x0000000626087c10 */ /* 0x000fe2000ff1e0ff */
[----:B------:R2:W-:Y:S01]  /*3eb0*/  @P4 STG.E.U8 desc[UR4][R4.64], R17 ;  /* 0x0000001104004986 */ /* 0x0005e2000c101104 */
[----:B------:R-:W-:-:S02]  /*3ec0*/  ISETP.NE.AND P2, PT, R52, RZ, PT ;  /* 0x000000ff3400720c */ /* 0x000fc40003f45270 */
[----:B------:R-:W-:Y:S01]  /*3ed0*/  LEA.HI.X.SX32 R9, R38, UR7, 0x1, P0 ;  /* 0x0000000726097c11 */ /* 0x000fe200080f0eff */
[----:B------:R2:W-:Y:S01]  /*3ee0*/  @P5 STG.E.U8 desc[UR4][R6.64], R11 ;  /* 0x0000000b06005986 */ /* 0x0005e2000c101104 */
[----:B------:R-:W-:Y:S01]  /*3ef0*/  SEL R19, R19, 0x8, P2 ;  /* 0x0000000813137807 */ /* 0x000fe20001000000 */
[----:B------:R-:W-:Y:S08]  /*3f00*/  @!P6 EXIT ;  /* 0x000000000000e94d */ /* 0x000ff00003800000 */
[----:B------:R-:W-:Y:S01]  /*3f10*/  STG.E.U8 desc[UR4][R8.64], R19 ;  /* 0x0000001308007986 */ /* 0x000fe2000c101104 */
[----:B------:R-:W-:Y:S05]  /*3f20*/  EXIT ;  /* 0x000000000000794d */ /* 0x000fea0003800000 */
.L_x_0:
[----:B------:R-:W-:-:S00]  /*3f30*/  BRA `(.L_x_0) ;  /* 0xfffffffc00fc7947 */ /* 0x000fc0000383ffff */
[----:B------:R-:W-:-:S00]  /*3f40*/  NOP ;  /* 0x0000000000007918 */ /* 0x000fc00000000000 */
        /* <DEDUP_REMOVED lines=11> */
.L_x_1:


//--------------------- .nv.constant0.triton_poi_fused_max_pool2d_with_indices_33 --------------------------
	.section	.nv.constant0.triton_poi_fused_max_pool2d_with_indices_33,"a",@progbits
	.sectionflags	@""
	.align	4
.nv.constant0.triton_poi_fused_max_pool2d_with_indices_33:
	.zero		560
